	.target	sm_90a

	.elftype	@"ET_EXEC"


//--------------------- .note.nv.tkinfo           --------------------------
	.section	.note.nv.tkinfo,"",@"SHT_NOTE"
	.sectionflags	@"SHF_NOTE_NV_TKINFO"
	.tkinfo
        /*0018*/ 	.word	0x00000002
        /*0030*/ 	.string	""
        /*0030*/ 	.string	"ptxas"
        /*0030*/ 	.string	"Cuda compilation tools, release 13.0, V13.0.88"
        /*0030*/ 	.string	"Build cuda_13.0.r13.0/compiler.36424714_0"
        /*0030*/ 	.string	"-v  -suppress-debug-info  -lineinfo  -arch sm_90a "



//--------------------- .note.nv.cuinfo           --------------------------
	.section	.note.nv.cuinfo,"",@"SHT_NOTE"
	.sectionflags	@"SHF_NOTE_NV_CUINFO"
        /*0018*/ 	.short	0x0002
        /*001a*/ 	.short	0x005a
        /*001c*/ 	.short	0x0082
	.zero		2


//--------------------- .nv.info                  --------------------------
	.section	.nv.info,"",@"SHT_CUDA_INFO"
	.align	4


	//----- nvinfo : EIATTR_REGCOUNT
	.align		4
        /*0000*/ 	.byte	0x04, 0x2f
        /*0002*/ 	.short	(.L_1 - .L_0)
	.align		4
.L_0:
        /*0004*/ 	.word	index@(matmul_kernel)
        /*0008*/ 	.word	0x000000f4


	//----- nvinfo : EIATTR_FRAME_SIZE
	.align		4
.L_1:
        /*000c*/ 	.byte	0x04, 0x11
        /*000e*/ 	.short	(.L_3 - .L_2)
	.align		4
.L_2:
        /*0010*/ 	.word	index@(matmul_kernel)
        /*0014*/ 	.word	0x00000000


	//----- nvinfo : EIATTR_MIN_STACK_SIZE
	.align		4
.L_3:
        /*0018*/ 	.byte	0x04, 0x12
        /*001a*/ 	.short	(.L_5 - .L_4)
	.align		4
.L_4:
        /*001c*/ 	.word	index@(matmul_kernel)
        /*0020*/ 	.word	0x00000000
.L_5:


//--------------------- .nv.compat                --------------------------
	.section	.nv.compat,"",@"SHT_CUDA_COMPAT_INFO"
	.align	4
        /*0000*/ 	.byte	0x02, 0x09, 0x01, 0x00, 0x02, 0x02, 0x01, 0x00, 0x02, 0x05, 0x05, 0x00, 0x03, 0x07, 0x01, 0x01
        /*0010*/ 	.byte	0x02, 0x03, 0x00, 0x00, 0x02, 0x06, 0x01, 0x00, 0x04, 0x0b, 0x08, 0x00, 0x00, 0x00, 0x00, 0x00
        /*0020*/ 	.byte	0x00, 0x00, 0x00, 0x00


//--------------------- .nv.info.matmul_kernel    --------------------------
	.section	.nv.info.matmul_kernel,"",@"SHT_CUDA_INFO"
	.sectionflags	@""
	.align	4


	//----- nvinfo : EIATTR_CUDA_API_VERSION
	.align		4
        /*0000*/ 	.byte	0x04, 0x37
        /*0002*/ 	.short	(.L_7 - .L_6)
.L_6:
        /*0004*/ 	.word	0x00000082


	//----- nvinfo : EIATTR_KPARAM_INFO
	.align		4
.L_7:
        /*0008*/ 	.byte	0x04, 0x17
        /*000a*/ 	.short	(.L_9 - .L_8)
.L_8:
        /*000c*/ 	.word	0x00000000
        /*0010*/ 	.short	0x000d
        /*0012*/ 	.short	0x0048
        /*0014*/ 	.byte	0x00, 0xf4, 0x21, 0x00


	//----- nvinfo : EIATTR_KPARAM_INFO
	.align		4
.L_9:
        /*0018*/ 	.byte	0x04, 0x17
        /*001a*/ 	.short	(.L_11 - .L_10)
.L_10:
        /*001c*/ 	.word	0x00000000
        /*0020*/ 	.short	0x000c
        /*0022*/ 	.short	0x0040
        /*0024*/ 	.byte	0x00, 0xf4, 0x21, 0x00


	//----- nvinfo : EIATTR_KPARAM_INFO
	.align		4
.L_11:
        /*0028*/ 	.byte	0x04, 0x17
        /*002a*/ 	.short	(.L_13 - .L_12)
.L_12:
        /*002c*/ 	.word	0x00000000
        /*0030*/ 	.short	0x000b
        /*0032*/ 	.short	0x0038
        /*0034*/ 	.byte	0x00, 0xf0, 0x11, 0x00


	//----- nvinfo : EIATTR_KPARAM_INFO
	.align		4
.L_13:
        /*0038*/ 	.byte	0x04, 0x17
        /*003a*/ 	.short	(.L_15 - .L_14)
.L_14:
        /*003c*/ 	.word	0x00000000
        /*0040*/ 	.short	0x000a
        /*0042*/ 	.short	0x0034
        /*0044*/ 	.byte	0x00, 0xf0, 0x11, 0x00


	//----- nvinfo : EIATTR_KPARAM_INFO
	.align		4
.L_15:
        /*0048*/ 	.byte	0x04, 0x17
        /*004a*/ 	.short	(.L_17 - .L_16)
.L_16:
        /*004c*/ 	.word	0x00000000
        /*0050*/ 	.short	0x0009
        /*0052*/ 	.short	0x0030
        /*0054*/ 	.byte	0x00, 0xf0, 0x11, 0x00


	//----- nvinfo : EIATTR_KPARAM_INFO
	.align		4
.L_17:
        /*0058*/ 	.byte	0x04, 0x17
        /*005a*/ 	.short	(.L_19 - .L_18)
.L_18:
        /*005c*/ 	.word	0x00000000
        /*0060*/ 	.short	0x0008
        /*0062*/ 	.short	0x002c
        /*0064*/ 	.byte	0x00, 0xf0, 0x11, 0x00


	//----- nvinfo : EIATTR_KPARAM_INFO
	.align		4
.L_19:
        /*0068*/ 	.byte	0x04, 0x17
        /*006a*/ 	.short	(.L_21 - .L_20)
.L_20:
        /*006c*/ 	.word	0x00000000
        /*0070*/ 	.short	0x0007
        /*0072*/ 	.short	0x0028
        /*0074*/ 	.byte	0x00, 0xf0, 0x11, 0x00


	//----- nvinfo : EIATTR_KPARAM_INFO
	.align		4
.L_21:
        /*0078*/ 	.byte	0x04, 0x17
        /*007a*/ 	.short	(.L_23 - .L_22)
.L_22:
        /*007c*/ 	.word	0x00000000
        /*0080*/ 	.short	0x0006
        /*0082*/ 	.short	0x0024
        /*0084*/ 	.byte	0x00, 0xf0, 0x11, 0x00


	//----- nvinfo : EIATTR_KPARAM_INFO
	.align		4
.L_23:
        /*0088*/ 	.byte	0x04, 0x17
        /*008a*/ 	.short	(.L_25 - .L_24)
.L_24:
        /*008c*/ 	.word	0x00000000
        /*0090*/ 	.short	0x0005
        /*0092*/ 	.short	0x0020
        /*0094*/ 	.byte	0x00, 0xf0, 0x11, 0x00


	//----- nvinfo : EIATTR_KPARAM_INFO
	.align		4
.L_25:
        /*0098*/ 	.byte	0x04, 0x17
        /*009a*/ 	.short	(.L_27 - .L_26)
.L_26:
        /*009c*/ 	.word	0x00000000
        /*00a0*/ 	.short	0x0004
        /*00a2*/ 	.short	0x001c
        /*00a4*/ 	.byte	0x00, 0xf0, 0x11, 0x00


	//----- nvinfo : EIATTR_KPARAM_INFO
	.align		4
.L_27:
        /*00a8*/ 	.byte	0x04, 0x17
        /*00aa*/ 	.short	(.L_29 - .L_28)
.L_28:
        /*00ac*/ 	.word	0x00000000
        /*00b0*/ 	.short	0x0003
        /*00b2*/ 	.short	0x0018
        /*00b4*/ 	.byte	0x00, 0xf0, 0x11, 0x00


	//----- nvinfo : EIATTR_KPARAM_INFO
	.align		4
.L_29:
        /*00b8*/ 	.byte	0x04, 0x17
        /*00ba*/ 	.short	(.L_31 - .L_30)
.L_30:
        /*00bc*/ 	.word	0x00000000
        /*00c0*/ 	.short	0x0002
        /*00c2*/ 	.short	0x0010
        /*00c4*/ 	.byte	0x00, 0xf4, 0x21, 0x00


	//----- nvinfo : EIATTR_KPARAM_INFO
	.align		4
.L_31:
        /*00c8*/ 	.byte	0x04, 0x17
        /*00ca*/ 	.short	(.L_33 - .L_32)
.L_32:
        /*00cc*/ 	.word	0x00000000
        /*00d0*/ 	.short	0x0001
        /*00d2*/ 	.short	0x0008
        /*00d4*/ 	.byte	0x00, 0xf4, 0x21, 0x00


	//----- nvinfo : EIATTR_KPARAM_INFO
	.align		4
.L_33:
        /*00d8*/ 	.byte	0x04, 0x17
        /*00da*/ 	.short	(.L_35 - .L_34)
.L_34:
        /*00dc*/ 	.word	0x00000000
        /*00e0*/ 	.short	0x0000
        /*00e2*/ 	.short	0x0000
        /*00e4*/ 	.byte	0x00, 0xf4, 0x21, 0x00


	//----- nvinfo : EIATTR_SPARSE_MMA_MASK
	.align		4
.L_35:
        /*00e8*/ 	.byte	0x03, 0x50
        /*00ea*/ 	.short	0x0000


	//----- nvinfo : EIATTR_MAXREG_COUNT
	.align		4
        /*00ec*/ 	.byte	0x03, 0x1b
        /*00ee*/ 	.short	0x00ff


	//----- nvinfo : EIATTR_NUM_BARRIERS
	.align		4
        /*00f0*/ 	.byte	0x02, 0x4c
        /*00f2*/ 	.byte	0x01
	.zero		1


	//----- nvinfo : EIATTR_MERCURY_ISA_VERSION
	.align		4
        /*00f4*/ 	.byte	0x03, 0x5f
        /*00f6*/ 	.short	0x0101


	//----- nvinfo : EIATTR_EXIT_INSTR_OFFSETS
	.align		4
        /*00f8*/ 	.byte	0x04, 0x1c
        /*00fa*/ 	.short	(.L_37 - .L_36)


	//   ....[0]....
.L_36:
        /*00fc*/ 	.word	0x00006da0


	//   ....[1]....
        /*0100*/ 	.word	0x00006dd0


	//----- nvinfo : EIATTR_REQNTID
	.align		4
.L_37:
        /*0104*/ 	.byte	0x04, 0x10
        /*0106*/ 	.short	(.L_39 - .L_38)
.L_38:
        /*0108*/ 	.word	0x00000100
        /*010c*/ 	.word	0x00000001
        /*0110*/ 	.word	0x00000001


	//----- nvinfo : EIATTR_CBANK_PARAM_SIZE
	.align		4
.L_39:
        /*0114*/ 	.byte	0x03, 0x19
        /*0116*/ 	.short	0x0050


	//----- nvinfo : EIATTR_PARAM_CBANK
	.align		4
        /*0118*/ 	.byte	0x04, 0x0a
        /*011a*/ 	.short	(.L_41 - .L_40)
	.align		4
.L_40:
        /*011c*/ 	.word	index@(.nv.constant0.matmul_kernel)
        /*0120*/ 	.short	0x0210
        /*0122*/ 	.short	0x0050


	//----- nvinfo : EIATTR_SW_WAR
	.align		4
.L_41:
        /*0124*/ 	.byte	0x04, 0x36
        /*0126*/ 	.short	(.L_43 - .L_42)
.L_42:
        /*0128*/ 	.word	0x00000008
.L_43:


//--------------------- .nv.callgraph             --------------------------
	.section	.nv.callgraph,"",@"SHT_CUDA_CALLGRAPH"
	.align	4
	.sectionentsize	8
	.align		4
        /*0000*/ 	.word	0x00000000
	.align		4
        /*0004*/ 	.word	0xffffffff
	.align		4
        /*0008*/ 	.word	0x00000000
	.align		4
        /*000c*/ 	.word	0xfffffffe
	.align		4
        /*0010*/ 	.word	0x00000000
	.align		4
        /*0014*/ 	.word	0xfffffffd
	.align		4
        /*0018*/ 	.word	0x00000000
	.align		4
        /*001c*/ 	.word	0xfffffffc


//--------------------- .text.matmul_kernel       --------------------------
	.section	.text.matmul_kernel,"ax",@progbits
	.align	128
        .global         matmul_kernel
        .type           matmul_kernel,@function
        .size           matmul_kernel,(.L_x_3 - matmul_kernel)
        .other          matmul_kernel,@"STO_CUDA_ENTRY STV_DEFAULT"
matmul_kernel:
.text.matmul_kernel:
[----:B------:R-:W-:Y:S08]  /*0000*/  LDC R1, c[0x0][0x28] ;  /* 0x00000a00ff017b82 */ /* 0x000ff00000000800 */
[----:B------:R-:W0:Y:S01]  /*0010*/  LDC.64 R46, c[0x0][0x228] ;  /* 0x00008a00ff2e7b82 */ /* 0x000e220000000a00 */
[----:B------:R-:W1:Y:S01]  /*0020*/  S2R R5, SR_CTAID.X ;  /* 0x0000000000057919 */ /* 0x000e620000002500 */
[----:B------:R-:W-:Y:S01]  /*0030*/  UMOV UR4, 0x400 ;  /* 0x0000040000047882 */ /* 0x000fe20000000000 */
[----:B------:R-:W-:Y:S01]  /*0040*/  ULDC.64 UR6, c[0x0][0x208] ;  /* 0x0000820000067ab9 */ /* 0x000fe20000000a00 */
[----:B------:R-:W2:Y:S04]  /*0050*/  S2R R167, SR_TID.X ;  /* 0x0000000000a77919 */ /* 0x000ea80000002100 */
[----:B------:R-:W3:Y:S08]  /*0060*/  LDC R177, c[0x0][0x230] ;  /* 0x00008c00ffb17b82 */ /* 0x000ef00000000800 */
[----:B------:R-:W4:Y:S01]  /*0070*/  S2UR UR5, SR_CgaCtaId ;  /* 0x00000000000579c3 */ /* 0x000f220000008800 */
[----:B0-----:R-:W-:-:S05]  /*0080*/  VIADD R0, R47, 0x7f ;  /* 0x0000007f2f007836 */ /* 0x001fca0000000000 */
[----:B------:R-:W-:Y:S01]  /*0090*/  SHF.R.S32.HI R3, RZ, 0x1f, R0 ;  /* 0x0000001fff037819 */ /* 0x000fe20000011400 */
[----:B---3--:R-:W-:-:S03]  /*00a0*/  VIADD R177, R177, 0x7f ;  /* 0x0000007fb1b17836 */ /* 0x008fc60000000000 */
[----:B------:R-:W-:Y:S02]  /*00b0*/  LEA.HI R3, R3, R0, RZ, 0x7 ;  /* 0x0000000003037211 */ /* 0x000fe400078f38ff */
[----:B-1----:R-:W-:Y:S02]  /*00c0*/  IABS R8, R5 ;  /* 0x0000000500087213 */ /* 0x002fe40000000000 */
[----:B------:R-:W-:Y:S02]  /*00d0*/  SHF.R.S32.HI R3, RZ, 0x7, R3 ;  /* 0x00000007ff037819 */ /* 0x000fe40000011403 */
[----:B--2---:R-:W-:Y:S01]  /*00e0*/  SHF.R.U32.HI R174, RZ, 0x4, R167 ;  /* 0x00000004ffae7819 */ /* 0x004fe200000116a7 */
[----:B----4-:R-:W-:Y:S01]  /*00f0*/  ULEA UR4, UR5, UR4, 0x18 ;  /* 0x0000000405047291 */ /* 0x010fe2000f8ec03f */
[----:B------:R-:W-:Y:S01]  /*0100*/  LEA.HI R175, R167, 0x30, RZ, 0x1c ;  /* 0x00000030a7af7811 */ /* 0x000fe200078fe0ff */
[----:B------:R-:W-:Y:S01]  /*0110*/  IMAD.SHL.U32 R4, R3, 0x8, RZ ;  /* 0x0000000803047824 */ /* 0x000fe200078e00ff */
[----:B------:R-:W-:-:S02]  /*0120*/  LEA.HI R176, R167, 0x70, RZ, 0x1c ;  /* 0x00000070a7b07811 */ /* 0x000fc400078fe0ff */
[----:B------:R-:W-:Y:S02]  /*0130*/  SGXT.U32 R174, R174, 0x4 ;  /* 0x00000004aeae781a */ /* 0x000fe40000000000 */
[-C--:B------:R-:W-:Y:S02]  /*0140*/  IABS R7, R4.reuse ;  /* 0x0000000400077213 */ /* 0x080fe40000000000 */
[----:B------:R-:W-:Y:S02]  /*0150*/  IABS R10, R4 ;  /* 0x00000004000a7213 */ /* 0x000fe40000000000 */
[----:B------:R-:W0:Y:S08]  /*0160*/  I2F.RP R0, R7 ;  /* 0x0000000700007306 */ /* 0x000e300000209400 */
[----:B0-----:R-:W0:Y:S02]  /*0170*/  MUFU.RCP R0, R0 ;  /* 0x0000000000007308 */ /* 0x001e240000001000 */
[----:B0-----:R-:W-:-:S02]  /*0180*/  VIADD R2, R0, 0xffffffe ;  /* 0x0ffffffe00027836 */ /* 0x001fc40000000000 */
[----:B------:R-:W-:-:S04]  /*0190*/  IMAD.MOV R0, RZ, RZ, -R10 ;  /* 0x000000ffff007224 */ /* 0x000fc800078e0a0a */
[----:B------:R0:W1:Y:S02]  /*01a0*/  F2I.FTZ.U32.TRUNC.NTZ R3, R2 ;  /* 0x0000000200037305 */ /* 0x000064000021f000 */
[----:B0-----:R-:W-:Y:S02]  /*01b0*/  IMAD.MOV.U32 R2, RZ, RZ, RZ ;  /* 0x000000ffff027224 */ /* 0x001fe400078e00ff */
[----:B-1----:R-:W-:-:S04]  /*01c0*/  IMAD.MOV R6, RZ, RZ, -R3 ;  /* 0x000000ffff067224 */ /* 0x002fc800078e0a03 */
[----:B------:R-:W-:Y:S02]  /*01d0*/  IMAD R9, R6, R7, RZ ;  /* 0x0000000706097224 */ /* 0x000fe400078e02ff */
[----:B------:R-:W-:Y:S02]  /*01e0*/  IMAD.MOV.U32 R6, RZ, RZ, R8 ;  /* 0x000000ffff067224 */ /* 0x000fe400078e0008 */
[----:B------:R-:W-:-:S06]  /*01f0*/  IMAD.HI.U32 R3, R3, R9, R2 ;  /* 0x0000000903037227 */ /* 0x000fcc00078e0002 */
[----:B------:R-:W-:-:S04]  /*0200*/  IMAD.HI.U32 R3, R3, R6, RZ ;  /* 0x0000000603037227 */ /* 0x000fc800078e00ff */
[----:B------:R-:W-:-:S05]  /*0210*/  IMAD R0, R3, R0, R6 ;  /* 0x0000000003007224 */ /* 0x000fca00078e0206 */
[----:B------:R-:W-:-:S13]  /*0220*/  ISETP.GT.U32.AND P1, PT, R7, R0, PT ;  /* 0x000000000700720c */ /* 0x000fda0003f24070 */
[----:B------:R-:W-:Y:S02]  /*0230*/  @!P1 IMAD.IADD R0, R0, 0x1, -R7 ;  /* 0x0000000100009824 */ /* 0x000fe400078e0a07 */
[----:B------:R-:W-:Y:S01]  /*0240*/  @!P1 VIADD R3, R3, 0x1 ;  /* 0x0000000103039836 */ /* 0x000fe20000000000 */
[----:B------:R-:W-:Y:S02]  /*0250*/  ISETP.NE.AND P1, PT, R4, RZ, PT ;  /* 0x000000ff0400720c */ /* 0x000fe40003f25270 */
[----:B------:R-:W-:Y:S02]  /*0260*/  ISETP.GE.U32.AND P0, PT, R0, R7, PT ;  /* 0x000000070000720c */ /* 0x000fe40003f06070 */
[----:B------:R-:W-:-:S04]  /*0270*/  LOP3.LUT R0, R5, R4, RZ, 0x3c, !PT ;  /* 0x0000000405007212 */ /* 0x000fc800078e3cff */
[----:B------:R-:W-:Y:S01]  /*0280*/  ISETP.GE.AND P2, PT, R0, RZ, PT ;  /* 0x000000ff0000720c */ /* 0x000fe20003f46270 */
[----:B------:R-:W-:-:S06]  /*0290*/  VIADD R0, R46, 0xf ;  /* 0x0000000f2e007836 */ /* 0x000fcc0000000000 */
[----:B------:R-:W-:-:S04]  /*02a0*/  @P0 VIADD R3, R3, 0x1 ;  /* 0x0000000103030836 */ /* 0x000fc80000000000 */
[----:B------:R-:W-:Y:S01]  /*02b0*/  IMAD.MOV.U32 R2, RZ, RZ, R3 ;  /* 0x000000ffff027224 */ /* 0x000fe200078e0003 */
[----:B------:R-:W-:-:S03]  /*02c0*/  SHF.R.S32.HI R3, RZ, 0x1f, R0 ;  /* 0x0000001fff037819 */ /* 0x000fc60000011400 */
[----:B------:R-:W-:Y:S01]  /*02d0*/  @!P2 IMAD.MOV R2, RZ, RZ, -R2 ;  /* 0x000000ffff02a224 */ /* 0x000fe200078e0a02 */
[----:B------:R-:W-:Y:S02]  /*02e0*/  @!P1 LOP3.LUT R2, RZ, R4, RZ, 0x33, !PT ;  /* 0x00000004ff029212 */ /* 0x000fe400078e33ff */
[----:B------:R-:W-:-:S03]  /*02f0*/  LEA.HI R3, R3, R0, RZ, 0x4 ;  /* 0x0000000003037211 */ /* 0x000fc600078f20ff */
[----:B------:R-:W-:Y:S02]  /*0300*/  IMAD.SHL.U32 R6, R2, 0x8, RZ ;  /* 0x0000000802067824 */ /* 0x000fe400078e00ff */
[----:B------:R-:W-:-:S03]  /*0310*/  IMAD.MOV R2, RZ, RZ, -R2 ;  /* 0x000000ffff027224 */ /* 0x000fc600078e0a02 */
[----:B------:R-:W-:Y:S01]  /*0320*/  LEA.HI.SX32 R3, R3, -R6, 0x1c ;  /* 0x8000000603037211 */ /* 0x000fe200078fe2ff */
[----:B------:R-:W-:-:S03]  /*0330*/  IMAD R4, R4, R2, R5 ;  /* 0x0000000204047224 */ /* 0x000fc600078e0205 */
[----:B------:R-:W-:Y:S02]  /*0340*/  VIMNMX R11, R3, 0x8, PT ;  /* 0x00000008030b7848 */ /* 0x000fe40003fe0100 */
[----:B------:R-:W-:Y:S02]  /*0350*/  IABS R9, R4 ;  /* 0x0000000400097213 */ /* 0x000fe40000000000 */
[----:B------:R-:W-:-:S04]  /*0360*/  IABS R7, R11 ;  /* 0x0000000b00077213 */ /* 0x000fc80000000000 */
[----:B------:R-:W0:Y:S08]  /*0370*/  I2F.RP R0, R7 ;  /* 0x0000000700007306 */ /* 0x000e300000209400 */
[----:B0-----:R-:W0:Y:S02]  /*0380*/  MUFU.RCP R0, R0 ;  /* 0x0000000000007308 */ /* 0x001e240000001000 */
[----:B0-----:R-:W-:-:S06]  /*0390*/  VIADD R3, R0, 0xffffffe ;  /* 0x0ffffffe00037836 */ /* 0x001fcc0000000000 */
[----:B------:R-:W0:Y:S02]  /*03a0*/  F2I.FTZ.U32.TRUNC.NTZ R3, R3 ;  /* 0x0000000300037305 */ /* 0x000e24000021f000 */
[----:B0-----:R-:W-:-:S04]  /*03b0*/  IMAD.MOV R8, RZ, RZ, -R3 ;  /* 0x000000ffff087224 */ /* 0x001fc800078e0a03 */
[----:B------:R-:W-:Y:S01]  /*03c0*/  IMAD.MOV.U32 R2, RZ, RZ, R8 ;  /* 0x000000ffff027224 */ /* 0x000fe200078e0008 */
[----:B------:R-:W-:-:S03]  /*03d0*/  IABS R8, R11 ;  /* 0x0000000b00087213 */ /* 0x000fc60000000000 */
[----:B------:R-:W-:Y:S02]  /*03e0*/  IMAD R5, R2, R7, RZ ;  /* 0x0000000702057224 */ /* 0x000fe400078e02ff */
[----:B------:R-:W-:Y:S02]  /*03f0*/  IMAD.MOV.U32 R2, RZ, RZ, RZ ;  /* 0x000000ffff027224 */ /* 0x000fe400078e00ff */
[----:B------:R-:W-:Y:S02]  /*0400*/  IMAD.MOV R0, RZ, RZ, -R8 ;  /* 0x000000ffff007224 */ /* 0x000fe400078e0a08 */
[----:B------:R-:W-:Y:S01]  /*0410*/  IMAD.HI.U32 R2, R3, R5, R2 ;  /* 0x0000000503027227 */ /* 0x000fe200078e0002 */
[----:B------:R-:W-:-:S05]  /*0420*/  LOP3.LUT R3, R167, 0xf, RZ, 0xc0, !PT ;  /* 0x0000000fa7037812 */ /* 0x000fca00078ec0ff */
        /* <DEDUP_REMOVED lines=8> */
[----:B------:R-:W-:-:S07]  /*04b0*/  ISETP.GE.AND P2, PT, R0, RZ, PT ;  /* 0x000000ff0000720c */ /* 0x000fce0003f46270 */
[----:B------:R-:W-:Y:S01]  /*04c0*/  @P0 VIADD R2, R2, 0x1 ;  /* 0x0000000102020836 */ /* 0x000fe20000000000 */
[----:B------:R-:W-:-:S05]  /*04d0*/  ISETP.GT.AND P0, PT, R177, 0x7f, PT ;  /* 0x0000007fb100780c */ /* 0x000fca0003f04270 */
[----:B------:R-:W-:Y:S01]  /*04e0*/  @!P2 IMAD.MOV R2, RZ, RZ, -R2 ;  /* 0x000000ffff02a224 */ /* 0x000fe200078e0a02 */
[----:B------:R-:W-:-:S05]  /*04f0*/  @!P1 LOP3.LUT R2, RZ, R11, RZ, 0x33, !PT ;  /* 0x0000000bff029212 */ /* 0x000fca00078e33ff */
[----:B------:R-:W-:Y:S02]  /*0500*/  IMAD.MOV R0, RZ, RZ, -R2 ;  /* 0x000000ffff007224 */ /* 0x000fe400078e0a02 */
[----:B------:R-:W-:Y:S01]  /*0510*/  @!P0 IMAD.SHL.U32 R168, R167, 0x20, RZ ;  /* 0x00000020a7a88824 */ /* 0x000fe200078e00ff */
[----:B------:R-:W-:Y:S01]  /*0520*/  @!P0 CS2R R68, SRZ ;  /* 0x0000000000448805 */ /* 0x000fe2000001ff00 */
[----:B------:R-:W-:Y:S01]  /*0530*/  IMAD R0, R11, R0, R4 ;  /* 0x000000000b007224 */ /* 0x000fe200078e0204 */
[----:B------:R-:W-:Y:S02]  /*0540*/  @!P0 CS2R R70, SRZ ;  /* 0x0000000000468805 */ /* 0x000fe4000001ff00 */
[----:B------:R-:W-:Y:S01]  /*0550*/  @!P0 LOP3.LUT R168, R168, 0x60, RZ, 0xc0, !PT ;  /* 0x00000060a8a88812 */ /* 0x000fe200078ec0ff */
[----:B------:R-:W-:-:S04]  /*0560*/  IMAD.IADD R0, R6, 0x1, R0 ;  /* 0x0000000106007824 */ /* 0x000fc800078e0200 */
[----:B------:R-:W-:Y:S02]  /*0570*/  IMAD R154, R0, 0x10, R3 ;  /* 0x00000010009a7824 */ /* 0x000fe400078e0203 */
[----:B------:R-:W-:Y:S01]  /*0580*/  IMAD.SHL.U32 R0, R2, 0x80, RZ ;  /* 0x0000008002007824 */ /* 0x000fe200078e00ff */
[----:B------:R-:W-:Y:S06]  /*0590*/  @!P0 BRA `(.L_x_0) ;  /* 0x0000006000b08947 */ /* 0x000fec0003800000 */
[----:B------:R-:W-:Y:S01]  /*05a0*/  IABS R3, R47 ;  /* 0x0000002f00037213 */ /* 0x000fe20000000000 */
[----:B------:R-:W-:Y:S01]  /*05b0*/  ULDC UR5, c[0x0][0x234] ;  /* 0x00008d0000057ab9 */ /* 0x000fe20000000800 */
[----:B------:R-:W-:Y:S01]  /*05c0*/  SHF.R.U32.HI R5, RZ, 0x7, R167 ;  /* 0x00000007ff057819 */ /* 0x000fe200000116a7 */
[----:B------:R-:W-:Y:S01]  /*05d0*/  ULDC.64 UR8, c[0x0][0x210] ;  /* 0x0000840000087ab9 */ /* 0x000fe20000000a00 */
[----:B------:R-:W0:Y:S01]  /*05e0*/  I2F.RP R6, R3 ;  /* 0x0000000300067306 */ /* 0x000e220000209400 */
[----:B------:R-:W-:Y:S01]  /*05f0*/  IABS R96, R46 ;  /* 0x0000002e00607213 */ /* 0x000fe20000000000 */
[----:B------:R-:W1:Y:S01]  /*0600*/  LDC R166, c[0x0][0x23c] ;  /* 0x00008f00ffa67b82 */ /* 0x000e620000000800 */
[----:B------:R-:W-:Y:S01]  /*0610*/  SGXT.U32 R5, R5, 0x1 ;  /* 0x000000010505781a */ /* 0x000fe20000000000 */
[----:B------:R-:W-:Y:S01]  /*0620*/  IMAD.SHL.U32 R168, R167, 0x20, RZ ;  /* 0x00000020a7a87824 */ /* 0x000fe200078e00ff */
[----:B------:R-:W-:Y:S02]  /*0630*/  LOP3.LUT R170, R174, 0x20, RZ, 0xfc, !PT ;  /* 0x00000020aeaa7812 */ /* 0x000fe400078efcff */
[----:B------:R-:W-:-:S02]  /*0640*/  LOP3.LUT R2, R0, R5, RZ, 0xfc, !PT ;  /* 0x0000000500027212 */ /* 0x000fc400078efcff */
[----:B------:R-:W-:Y:S01]  /*0650*/  LOP3.LUT R172, R174, 0x50, RZ, 0xfc, !PT ;  /* 0x00000050aeac7812 */ /* 0x000fe200078efcff */
[----:B------:R-:W2:Y:S01]  /*0660*/  LDC R165, c[0x0][0x238] ;  /* 0x00008e00ffa57b82 */ /* 0x000ea20000000800 */
[C---:B------:R-:W-:Y:S02]  /*0670*/  LOP3.LUT R4, R2.reuse, 0x7e, RZ, 0xfc, !PT ;  /* 0x0000007e02047812 */ /* 0x040fe400078efcff */
[C---:B------:R-:W-:Y:S01]  /*0680*/  LOP3.LUT R7, R2.reuse, 0x7c, RZ, 0xfc, !PT ;  /* 0x0000007c02077812 */ /* 0x040fe200078efcff */
[----:B0-----:R-:W0:Y:S01]  /*0690*/  MUFU.RCP R6, R6 ;  /* 0x0000000600067308 */ /* 0x001e220000001000 */
[----:B------:R-:W-:Y:S02]  /*06a0*/  LOP3.LUT R14, R2, 0x7a, RZ, 0xfc, !PT ;  /* 0x0000007a020e7812 */ /* 0x000fe400078efcff */
[----:B------:R-:W-:Y:S02]  /*06b0*/  ISETP.GE.AND P4, PT, R4, RZ, PT ;  /* 0x000000ff0400720c */ /* 0x000fe40003f86270 */
[----:B------:R-:W-:-:S02]  /*06c0*/  IABS R11, R7 ;  /* 0x00000007000b7213 */ /* 0x000fc40000000000 */
[----:B------:R-:W-:Y:S02]  /*06d0*/  IABS R12, R14 ;  /* 0x0000000e000c7213 */ /* 0x000fe40000000000 */
[C---:B------:R-:W-:Y:S02]  /*06e0*/  LOP3.LUT R16, R2.reuse, 0x78, RZ, 0xfc, !PT ;  /* 0x0000007802107812 */ /* 0x040fe400078efcff */
[----:B------:R-:W-:Y:S02]  /*06f0*/  LOP3.LUT R17, R2, 0x76, RZ, 0xfc, !PT ;  /* 0x0000007602117812 */ /* 0x000fe400078efcff */
[----:B------:R-:W-:Y:S02]  /*0700*/  IABS R13, R16 ;  /* 0x00000010000d7213 */ /* 0x000fe40000000000 */
[----:B------:R-:W-:Y:S01]  /*0710*/  ISETP.GE.AND P2, PT, R7, RZ, PT ;  /* 0x000000ff0700720c */ /* 0x000fe20003f46270 */
[----:B0-----:R-:W-:Y:S01]  /*0720*/  VIADD R8, R6, 0xffffffe ;  /* 0x0ffffffe06087836 */ /* 0x001fe20000000000 */
[----:B------:R-:W-:Y:S01]  /*0730*/  IABS R6, R4 ;  /* 0x0000000400067213 */ /* 0x000fe20000000000 */
[-C--:B--2---:R-:W-:Y:S01]  /*0740*/  IMAD R176, R176, R165.reuse, RZ ;  /* 0x000000a5b0b07224 */ /* 0x084fe200078e02ff */
[C---:B------:R-:W-:Y:S01]  /*0750*/  LOP3.LUT R18, R2.reuse, 0x74, RZ, 0xfc, !PT ;  /* 0x0000007402127812 */ /* 0x040fe200078efcff */
[----:B------:R0:W2:Y:S01]  /*0760*/  F2I.FTZ.U32.TRUNC.NTZ R9, R8 ;  /* 0x0000000800097305 */ /* 0x0000a2000021f000 */
[C---:B------:R-:W-:Y:S01]  /*0770*/  LOP3.LUT R20, R2.reuse, 0x70, RZ, 0xfc, !PT ;  /* 0x0000007002147812 */ /* 0x040fe200078efcff */
[-C--:B------:R-:W-:Y:S01]  /*0780*/  IMAD R175, R175, R165.reuse, RZ ;  /* 0x000000a5afaf7224 */ /* 0x080fe200078e02ff */
[----:B------:R-:W-:Y:S01]  /*0790*/  LOP3.LUT R19, R2, 0x72, RZ, 0xfc, !PT ;  /* 0x0000007202137812 */ /* 0x000fe200078efcff */
[-C--:B------:R-:W-:Y:S01]  /*07a0*/  IMAD R172, R172, R165.reuse, RZ ;  /* 0x000000a5acac7224 */ /* 0x080fe200078e02ff */
[----:B------:R-:W-:Y:S01]  /*07b0*/  IABS R15, R20 ;  /* 0x00000014000f7213 */ /* 0x000fe20000000000 */
[----:B------:R-:W-:Y:S01]  /*07c0*/  IMAD R170, R170, R165, RZ ;  /* 0x000000a5aaaa7224 */ /* 0x000fe200078e02ff */
[----:B------:R-:W-:Y:S01]  /*07d0*/  ISETP.GE.AND P5, PT, R14, RZ, PT ;  /* 0x000000ff0e00720c */ /* 0x000fe20003fa6270 */
[----:B0-----:R-:W-:Y:S01]  /*07e0*/  IMAD.MOV.U32 R8, RZ, RZ, RZ ;  /* 0x000000ffff087224 */ /* 0x001fe200078e00ff */
[----:B------:R-:W-:-:S02]  /*07f0*/  LOP3.LUT R22, R2, 0x6c, RZ, 0xfc, !PT ;  /* 0x0000006c02167812 */ /* 0x000fc400078efcff */
[C---:B------:R-:W-:Y:S02]  /*0800*/  LOP3.LUT R21, R2.reuse, 0x6e, RZ, 0xfc, !PT ;  /* 0x0000006e02157812 */ /* 0x040fe400078efcff */
[C---:B------:R-:W-:Y:S01]  /*0810*/  LOP3.LUT R23, R2.reuse, 0x6a, RZ, 0xfc, !PT ;  /* 0x0000006a02177812 */ /* 0x040fe200078efcff */
[--C-:B--2---:R-:W-:Y:S01]  /*0820*/  IMAD.MOV R10, RZ, RZ, -R9.reuse ;  /* 0x000000ffff0a7224 */ /* 0x104fe200078e0a09 */
[C---:B------:R-:W-:Y:S02]  /*0830*/  LOP3.LUT R24, R2.reuse, 0x68, RZ, 0xfc, !PT ;  /* 0x0000006802187812 */ /* 0x040fe400078efcff */
[----:B------:R-:W-:Y:S01]  /*0840*/  LOP3.LUT R26, R2, 0x5e, RZ, 0xfc, !PT ;  /* 0x0000005e021a7812 */ /* 0x000fe200078efcff */
[----:B------:R-:W-:Y:S01]  /*0850*/  IMAD R5, R10, R3, RZ ;  /* 0x000000030a057224 */ /* 0x000fe200078e02ff */
[C---:B------:R-:W-:Y:S02]  /*0860*/  LOP3.LUT R27, R2.reuse, 0x5c, RZ, 0xfc, !PT ;  /* 0x0000005c021b7812 */ /* 0x040fe400078efcff */
[----:B------:R-:W-:Y:S01]  /*0870*/  LOP3.LUT R29, R2, 0x5a, RZ, 0xfc, !PT ;  /* 0x0000005a021d7812 */ /* 0x000fe200078efcff */
[----:B------:R-:W-:Y:S01]  /*0880*/  IMAD.HI.U32 R8, R9, R5, R8 ;  /* 0x0000000509087227 */ /* 0x000fe200078e0008 */
[----:B------:R-:W-:-:S02]  /*0890*/  IABS R25, R27 ;  /* 0x0000001b00197213 */ /* 0x000fc40000000000 */
[C---:B------:R-:W-:Y:S01]  /*08a0*/  LOP3.LUT R30, R2.reuse, 0x56, RZ, 0xfc, !PT ;  /* 0x00000056021e7812 */ /* 0x040fe200078efcff */
[----:B------:R-:W-:Y:S01]  /*08b0*/  IMAD.MOV.U32 R9, RZ, RZ, R6 ;  /* 0x000000ffff097224 */ /* 0x000fe200078e0006 */
[----:B------:R-:W-:Y:S01]  /*08c0*/  LOP3.LUT R33, R2, 0x52, RZ, 0xfc, !PT ;  /* 0x0000005202217812 */ /* 0x000fe200078efcff */
[----:B------:R-:W-:Y:S01]  /*08d0*/  IMAD.HI.U32 R6, R8, R11, RZ ;  /* 0x0000000b08067227 */ /* 0x000fe200078e00ff */
[----:B------:R-:W-:Y:S02]  /*08e0*/  IABS R28, R30 ;  /* 0x0000001e001c7213 */ /* 0x000fe40000000000 */
[----:B------:R-:W-:Y:S01]  /*08f0*/  LOP3.LUT R34, R2, 0x50, RZ, 0xfc, !PT ;  /* 0x0000005002227812 */ /* 0x000fe200078efcff */
[----:B------:R-:W-:Y:S01]  /*0900*/  IMAD.HI.U32 R5, R8, R9, RZ ;  /* 0x0000000908057227 */ /* 0x000fe200078e00ff */
[----:B------:R-:W-:Y:S02]  /*0910*/  LOP3.LUT R36, R2, 0x4e, RZ, 0xfc, !PT ;  /* 0x0000004e02247812 */ /* 0x000fe400078efcff */
[----:B------:R-:W-:Y:S01]  /*0920*/  IABS R31, R34 ;  /* 0x00000022001f7213 */ /* 0x000fe20000000000 */
[----:B------:R-:W-:Y:S01]  /*0930*/  IMAD.MOV R10, RZ, RZ, -R5 ;  /* 0x000000ffff0a7224 */ /* 0x000fe200078e0a05 */
[----:B------:R-:W-:Y:S01]  /*0940*/  IABS R32, R36 ;  /* 0x0000002400207213 */ /* 0x000fe20000000000 */
[----:B------:R-:W-:Y:S01]  /*0950*/  IMAD.HI.U32 R5, R8, R12, RZ ;  /* 0x0000000c08057227 */ /* 0x000fe200078e00ff */
[----:B------:R-:W-:-:S02]  /*0960*/  LOP3.LUT R37, R2, 0x4a, RZ, 0xfc, !PT ;  /* 0x0000004a02257812 */ /* 0x000fc400078efcff */
[C---:B------:R-:W-:Y:S01]  /*0970*/  LOP3.LUT R38, R2.reuse, 0x48, RZ, 0xfc, !PT ;  /* 0x0000004802267812 */ /* 0x040fe200078efcff */
[C---:B------:R-:W-:Y:S01]  /*0980*/  IMAD R4, R3.reuse, R10, R9 ;  /* 0x0000000a03047224 */ /* 0x040fe200078e0209 */
[----:B------:R-:W-:Y:S01]  /*0990*/  LOP3.LUT R39, R2, 0x42, RZ, 0xfc, !PT ;  /* 0x0000004202277812 */ /* 0x000fe200078efcff */
[----:B------:R-:W-:Y:S01]  /*09a0*/  IMAD.MOV R6, RZ, RZ, -R6 ;  /* 0x000000ffff067224 */ /* 0x000fe200078e0a06 */
[----:B------:R-:W-:Y:S01]  /*09b0*/  IABS R35, R38 ;  /* 0x0000002600237213 */ /* 0x000fe20000000000 */
[----:B------:R-:W-:Y:S01]  /*09c0*/  IMAD.MOV R5, RZ, RZ, -R5 ;  /* 0x000000ffff057224 */ /* 0x000fe200078e0a05 */
[C---:B------:R-:W-:Y:S01]  /*09d0*/  ISETP.GT.U32.AND P0, PT, R3.reuse, R4, PT ;  /* 0x000000040300720c */ /* 0x040fe20003f04070 */
[C---:B------:R-:W-:Y:S01]  /*09e0*/  IMAD R6, R3.reuse, R6, R11 ;  /* 0x0000000603067224 */ /* 0x040fe200078e020b */
[----:B------:R-:W-:Y:S01]  /*09f0*/  IABS R11, R17 ;  /* 0x00000011000b7213 */ /* 0x000fe20000000000 */
[C---:B------:R-:W-:Y:S01]  /*0a00*/  IMAD R5, R3.reuse, R5, R12 ;  /* 0x0000000503057224 */ /* 0x040fe200078e020c */
[----:B------:R-:W-:Y:S01]  /*0a10*/  IABS R12, R18 ;  /* 0x00000012000c7213 */ /* 0x000fe20000000000 */
[----:B------:R-:W-:Y:S01]  /*0a20*/  IMAD.HI.U32 R9, R8, R13, RZ ;  /* 0x0000000d08097227 */ /* 0x000fe200078e00ff */
[----:B------:R-:W-:-:S02]  /*0a30*/  ISETP.GT.U32.AND P1, PT, R3, R6, PT ;  /* 0x000000060300720c */ /* 0x000fc40003f24070 */
[C---:B------:R-:W-:Y:S01]  /*0a40*/  LOP3.LUT R40, R2.reuse, 0x40, RZ, 0xfc, !PT ;  /* 0x0000004002287812 */ /* 0x040fe200078efcff */
[----:B------:R-:W-:Y:S01]  /*0a50*/  IMAD.MOV R10, RZ, RZ, -R9 ;  /* 0x000000ffff0a7224 */ /* 0x000fe200078e0a09 */
[----:B------:R-:W-:Y:S01]  /*0a60*/  LOP3.LUT R42, R2, 0x3e, RZ, 0xfc, !PT ;  /* 0x0000003e022a7812 */ /* 0x000fe200078efcff */
[----:B------:R-:W-:Y:S01]  /*0a70*/  IMAD.HI.U32 R9, R8, R11, RZ ;  /* 0x0000000b08097227 */ /* 0x000fe200078e00ff */
[C---:B------:R-:W-:Y:S02]  /*0a80*/  LOP3.LUT R43, R2.reuse, 0x3c, RZ, 0xfc, !PT ;  /* 0x0000003c022b7812 */ /* 0x040fe400078efcff */
[----:B------:R-:W-:Y:S01]  /*0a90*/  LOP3.LUT R44, R2, 0x38, RZ, 0xfc, !PT ;  /* 0x00000038022c7812 */ /* 0x000fe200078efcff */
[----:B------:R-:W-:Y:S01]  /*0aa0*/  @!P0 IMAD.IADD R4, R4, 0x1, -R3 ;  /* 0x0000000104048824 */ /* 0x000fe200078e0a03 */
[C---:B------:R-:W-:Y:S01]  /*0ab0*/  ISETP.GT.U32.AND P0, PT, R3.reuse, R5, PT ;  /* 0x000000050300720c */ /* 0x040fe20003f04070 */
[C---:B------:R-:W-:Y:S01]  /*0ac0*/  IMAD R7, R3.reuse, R10, R13 ;  /* 0x0000000a03077224 */ /* 0x040fe200078e020d */
[----:B------:R-:W-:Y:S01]  /*0ad0*/  IABS R13, R19 ;  /* 0x00000013000d7213 */ /* 0x000fe20000000000 */
[----:B------:R-:W-:Y:S01]  /*0ae0*/  IMAD.MOV R10, RZ, RZ, -R9 ;  /* 0x000000ffff0a7224 */ /* 0x000fe200078e0a09 */
[C---:B------:R-:W-:Y:S01]  /*0af0*/  ISETP.GT.U32.AND P6, PT, R3.reuse, R4, PT ;  /* 0x000000040300720c */ /* 0x040fe20003fc4070 */
[----:B------:R-:W-:Y:S01]  /*0b00*/  @!P1 IMAD.IADD R6, R6, 0x1, -R3 ;  /* 0x0000000106069824 */ /* 0x000fe200078e0a03 */
[C---:B------:R-:W-:Y:S01]  /*0b10*/  ISETP.GT.U32.AND P3, PT, R3.reuse, R7, PT ;  /* 0x000000070300720c */ /* 0x040fe20003f64070 */
[C---:B------:R-:W-:Y:S01]  /*0b20*/  IMAD R9, R3.reuse, R10, R11 ;  /* 0x0000000a03097224 */ /* 0x040fe200078e020b */
[----:B------:R-:W-:Y:S01]  /*0b30*/  IABS R41, R43 ;  /* 0x0000002b00297213 */ /* 0x000fe20000000000 */
[----:B------:R-:W-:Y:S01]  /*0b40*/  IMAD.HI.U32 R10, R8, R12, RZ ;  /* 0x0000000c080a7227 */ /* 0x000fe200078e00ff */
[----:B------:R-:W-:-:S02]  /*0b50*/  ISETP.GT.U32.AND P1, PT, R3, R6, PT ;  /* 0x000000060300720c */ /* 0x000fc40003f24070 */
[C---:B------:R-:W-:Y:S01]  /*0b60*/  LOP3.LUT R45, R2.reuse, 0x36, RZ, 0xfc, !PT ;  /* 0x00000036022d7812 */ /* 0x040fe200078efcff */
[--C-:B------:R-:W-:Y:S01]  /*0b70*/  @!P0 IMAD.IADD R5, R5, 0x1, -R3.reuse ;  /* 0x0000000105058824 */ /* 0x100fe200078e0a03 */
[C---:B------:R-:W-:Y:S01]  /*0b80*/  ISETP.GT.U32.AND P0, PT, R3.reuse, R9, PT ;  /* 0x000000090300720c */ /* 0x040fe20003f04070 */
[----:B------:R-:W-:Y:S01]  /*0b90*/  IMAD.MOV R10, RZ, RZ, -R10 ;  /* 0x000000ffff0a7224 */ /* 0x000fe200078e0a0a */
[----:B------:R-:W-:Y:S01]  /*0ba0*/  LOP3.LUT R53, R2, 0x2e, RZ, 0xfc, !PT ;  /* 0x0000002e02357812 */ /* 0x000fe200078efcff */
[----:B------:R-:W-:Y:S01]  /*0bb0*/  @!P6 IMAD.IADD R4, R4, 0x1, -R3 ;  /* 0x000000010404e824 */ /* 0x000fe200078e0a03 */
[C---:B------:R-:W-:Y:S01]  /*0bc0*/  ISETP.GT.U32.AND P6, PT, R3.reuse, R5, PT ;  /* 0x000000050300720c */ /* 0x040fe20003fc4070 */
[----:B------:R-:W-:Y:S01]  /*0bd0*/  IMAD R10, R3, R10, R12 ;  /* 0x0000000a030a7224 */ /* 0x000fe200078e020c */
[----:B------:R-:W-:Y:S01]  /*0be0*/  IABS R52, R53 ;  /* 0x0000003500347213 */ /* 0x000fe20000000000 */
[----:B------:R-:W-:Y:S01]  /*0bf0*/  @!P4 IMAD.MOV R4, RZ, RZ, -R4 ;  /* 0x000000ffff04c224 */ /* 0x000fe200078e0a04 */
[----:B------:R-:W-:Y:S01]  /*0c00*/  LOP3.LUT R55, R2, 0x2a, RZ, 0xfc, !PT ;  /* 0x0000002a02377812 */ /* 0x000fe200078efcff */
[----:B------:R-:W-:Y:S01]  /*0c10*/  IMAD.HI.U32 R12, R8, R15, RZ ;  /* 0x0000000f080c7227 */ /* 0x000fe200078e00ff */
[----:B------:R-:W-:-:S02]  /*0c20*/  LOP3.LUT R59, R2, 0x26, RZ, 0xfc, !PT ;  /* 0x00000026023b7812 */ /* 0x000fc400078efcff */
[----:B------:R-:W-:Y:S01]  /*0c30*/  IABS R54, R55 ;  /* 0x0000003700367213 */ /* 0x000fe20000000000 */
[----:B------:R-:W-:Y:S01]  /*0c40*/  @!P0 IMAD.IADD R9, R9, 0x1, -R3 ;  /* 0x0000000109098824 */ /* 0x000fe200078e0a03 */
[----:B------:R-:W-:Y:S01]  /*0c50*/  IABS R58, R59 ;  /* 0x0000003b003a7213 */ /* 0x000fe20000000000 */
[----:B------:R-:W-:Y:S01]  /*0c60*/  IMAD.MOV R12, RZ, RZ, -R12 ;  /* 0x000000ffff0c7224 */ /* 0x000fe200078e0a0c */
[----:B------:R-:W-:Y:S01]  /*0c70*/  LOP3.LUT R57, R2, 0x28, RZ, 0xfc, !PT ;  /* 0x0000002802397812 */ /* 0x000fe200078efcff */
[----:B------:R-:W-:Y:S01]  /*0c80*/  IMAD.HI.U32 R11, R8, R13, RZ ;  /* 0x0000000d080b7227 */ /* 0x000fe200078e00ff */
[C---:B------:R-:W-:Y:S02]  /*0c90*/  ISETP.GT.U32.AND P4, PT, R3.reuse, R9, PT ;  /* 0x000000090300720c */ /* 0x040fe40003f84070 */
[----:B------:R-:W-:Y:S01]  /*0ca0*/  IABS R56, R57 ;  /* 0x0000003900387213 */ /* 0x000fe20000000000 */
[----:B------:R-:W-:Y:S01]  /*0cb0*/  IMAD R12, R3, R12, R15 ;  /* 0x0000000c030c7224 */ /* 0x000fe200078e020f */
[----:B------:R-:W-:Y:S01]  /*0cc0*/  IABS R15, R21 ;  /* 0x00000015000f7213 */ /* 0x000fe20000000000 */
[----:B------:R-:W-:Y:S01]  /*0cd0*/  IMAD.MOV R14, RZ, RZ, -R11 ;  /* 0x000000ffff0e7224 */ /* 0x000fe200078e0a0b */
[C---:B------:R-:W-:Y:S01]  /*0ce0*/  LOP3.LUT R61, R2.reuse, 0x24, RZ, 0xfc, !PT ;  /* 0x00000024023d7812 */ /* 0x040fe200078efcff */
[----:B------:R-:W-:Y:S01]  /*0cf0*/  @!P6 IMAD.IADD R5, R5, 0x1, -R3 ;  /* 0x000000010505e824 */ /* 0x000fe200078e0a03 */
[C---:B------:R-:W-:Y:S01]  /*0d00*/  ISETP.GT.U32.AND P6, PT, R3.reuse, R10, PT ;  /* 0x0000000a0300720c */ /* 0x040fe20003fc4070 */
[----:B------:R-:W-:Y:S01]  /*0d10*/  IMAD R11, R3, R14, R13 ;  /* 0x0000000e030b7224 */ /* 0x000fe200078e020d */
[----:B------:R-:W-:Y:S01]  /*0d20*/  LOP3.LUT R63, R2, 0x22, RZ, 0xfc, !PT ;  /* 0x00000022023f7812 */ /* 0x000fe200078efcff */
[----:B------:R-:W-:Y:S01]  /*0d30*/  @!P5 IMAD.MOV R5, RZ, RZ, -R5 ;  /* 0x000000ffff05d224 */ /* 0x000fe200078e0a05 */
[----:B------:R-:W-:Y:S01]  /*0d40*/  IABS R60, R61 ;  /* 0x0000003d003c7213 */ /* 0x000fe20000000000 */
[--C-:B------:R-:W-:Y:S01]  /*0d50*/  @!P4 IMAD.IADD R9, R9, 0x1, -R3.reuse ;  /* 0x000000010909c824 */ /* 0x100fe200078e0a03 */
[----:B------:R-:W-:Y:S01]  /*0d60*/  ISETP.GT.U32.AND P4, PT, R3, R12, PT ;  /* 0x0000000c0300720c */ /* 0x000fe20003f84070 */
[--C-:B------:R-:W-:Y:S01]  /*0d70*/  @!P3 IMAD.IADD R7, R7, 0x1, -R3.reuse ;  /* 0x000000010707b824 */ /* 0x100fe200078e0a03 */
[----:B------:R-:W-:Y:S01]  /*0d80*/  ISETP.GT.U32.AND P5, PT, R3, R11, PT ;  /* 0x0000000b0300720c */ /* 0x000fe20003fa4070 */
[----:B------:R-:W-:Y:S01]  /*0d90*/  @!P1 IMAD.IADD R6, R6, 0x1, -R3 ;  /* 0x0000000106069824 */ /* 0x000fe200078e0a03 */
[----:B------:R-:W-:Y:S01]  /*0da0*/  ISETP.GE.AND P3, PT, R17, RZ, PT ;  /* 0x000000ff1100720c */ /* 0x000fe20003f66270 */
[----:B------:R-:W-:Y:S01]  /*0db0*/  IMAD.HI.U32 R13, R8, R15, RZ ;  /* 0x0000000f080d7227 */ /* 0x000fe200078e00ff */
[----:B------:R-:W-:-:S02]  /*0dc0*/  ISETP.GT.U32.AND P0, PT, R3, R7, PT ;  /* 0x000000070300720c */ /* 0x000fc40003f04070 */
[----:B------:R-:W-:Y:S01]  /*0dd0*/  IABS R17, R22 ;  /* 0x0000001600117213 */ /* 0x000fe20000000000 */
[--C-:B------:R-:W-:Y:S01]  /*0de0*/  @!P6 IMAD.IADD R10, R10, 0x1, -R3.reuse ;  /* 0x000000010a0ae824 */ /* 0x100fe200078e0a03 */
[----:B------:R-:W-:Y:S01]  /*0df0*/  ISETP.GE.AND P1, PT, R16, RZ, PT ;  /* 0x000000ff1000720c */ /* 0x000fe20003f26270 */
[----:B------:R-:W-:Y:S01]  /*0e00*/  @!P2 IMAD.MOV R6, RZ, RZ, -R6 ;  /* 0x000000ffff06a224 */ /* 0x000fe200078e0a06 */
[----:B------:R-:W-:Y:S01]  /*0e10*/  ISETP.GE.AND P2, PT, R18, RZ, PT ;  /* 0x000000ff1200720c */ /* 0x000fe20003f46270 */
[--C-:B------:R-:W-:Y:S01]  /*0e20*/  @!P4 IMAD.IADD R12, R12, 0x1, -R3.reuse ;  /* 0x000000010c0cc824 */ /* 0x100fe200078e0a03 */
[----:B------:R-:W-:Y:S01]  /*0e30*/  ISETP.GE.AND P6, PT, R20, RZ, PT ;  /* 0x000000ff1400720c */ /* 0x000fe20003fc6270 */
[----:B------:R-:W-:Y:S01]  /*0e40*/  IMAD.HI.U32 R14, R8, R17, RZ ;  /* 0x00000011080e7227 */ /* 0x000fe200078e00ff */
[----:B------:R-:W-:Y:S02]  /*0e50*/  IABS R18, R23 ;  /* 0x0000001700127213 */ /* 0x000fe40000000000 */
[----:B------:R-:W-:Y:S01]  /*0e60*/  ISETP.GT.U32.AND P4, PT, R3, R12, PT ;  /* 0x0000000c0300720c */ /* 0x000fe20003f84070 */
[--C-:B------:R-:W-:Y:S01]  /*0e70*/  @!P5 IMAD.IADD R11, R11, 0x1, -R3.reuse ;  /* 0x000000010b0bd824 */ /* 0x100fe200078e0a03 */
[----:B------:R-:W-:Y:S01]  /*0e80*/  IABS R62, R63 ;  /* 0x0000003f003e7213 */ /* 0x000fe20000000000 */
[----:B------:R-:W-:Y:S01]  /*0e90*/  IMAD.MOV R14, RZ, RZ, -R14 ;  /* 0x000000ffff0e7224 */ /* 0x000fe200078e0a0e */
[----:B------:R-:W-:Y:S01]  /*0ea0*/  LOP3.LUT R77, R2, 0x20, RZ, 0xfc, !PT ;  /* 0x00000020024d7812 */ /* 0x000fe200078efcff */
[----:B------:R-:W-:Y:S01]  /*0eb0*/  @!P0 IMAD.IADD R7, R7, 0x1, -R3 ;  /* 0x0000000107078824 */ /* 0x000fe200078e0a03 */
[C---:B------:R-:W-:Y:S01]  /*0ec0*/  ISETP.GT.U32.AND P5, PT, R3.reuse, R11, PT ;  /* 0x0000000b0300720c */ /* 0x040fe20003fa4070 */
[----:B------:R-:W-:Y:S01]  /*0ed0*/  IMAD R14, R3, R14, R17 ;  /* 0x0000000e030e7224 */ /* 0x000fe200078e0211 */
[----:B------:R-:W-:Y:S01]  /*0ee0*/  ISETP.GE.AND P0, PT, R19, RZ, PT ;  /* 0x000000ff1300720c */ /* 0x000fe20003f06270 */
[----:B------:R-:W-:Y:S01]  /*0ef0*/  @!P1 IMAD.MOV R7, RZ, RZ, -R7 ;  /* 0x000000ffff079224 */ /* 0x000fe200078e0a07 */
[C---:B------:R-:W-:Y:S01]  /*0f00*/  ISETP.GT.U32.AND P1, PT, R3.reuse, R10, PT ;  /* 0x0000000a0300720c */ /* 0x040fe20003f24070 */
[----:B------:R-:W-:Y:S01]  /*0f10*/  IMAD.MOV R16, RZ, RZ, -R13 ;  /* 0x000000ffff107224 */ /* 0x000fe200078e0a0d */
[----:B------:R-:W-:Y:S01]  /*0f20*/  IABS R19, R24 ;  /* 0x0000001800137213 */ /* 0x000fe20000000000 */
[----:B------:R-:W-:Y:S01]  /*0f30*/  @!P4 IMAD.IADD R12, R12, 0x1, -R3 ;  /* 0x000000010c0cc824 */ /* 0x000fe200078e0a03 */
[C---:B------:R-:W-:Y:S01]  /*0f40*/  ISETP.GT.U32.AND P4, PT, R3.reuse, R14, PT ;  /* 0x0000000e0300720c */ /* 0x040fe20003f84070 */
[----:B------:R-:W-:Y:S01]  /*0f50*/  IMAD R13, R3, R16, R15 ;  /* 0x00000010030d7224 */ /* 0x000fe200078e020f */
[----:B------:R-:W-:Y:S01]  /*0f60*/  LOP3.LUT R79, R2, 0x1e, RZ, 0xfc, !PT ;  /* 0x0000001e024f7812 */ /* 0x000fe200078efcff */
[----:B------:R-:W-:Y:S01]  /*0f70*/  IMAD.HI.U32 R15, R8, R18, RZ ;  /* 0x00000012080f7227 */ /* 0x000fe200078e00ff */
[----:B------:R-:W-:-:S02]  /*0f80*/  IABS R64, R77 ;  /* 0x0000004d00407213 */ /* 0x000fc40000000000 */
[----:B------:R-:W-:Y:S01]  /*0f90*/  IABS R66, R79 ;  /* 0x0000004f00427213 */ /* 0x000fe20000000000 */
[--C-:B------:R-:W-:Y:S01]  /*0fa0*/  @!P5 IMAD.IADD R11, R11, 0x1, -R3.reuse ;  /* 0x000000010b0bd824 */ /* 0x100fe200078e0a03 */
[----:B------:R-:W-:Y:S01]  /*0fb0*/  ISETP.GE.AND P5, PT, R21, RZ, PT ;  /* 0x000000ff1500720c */ /* 0x000fe20003fa6270 */
[--C-:B------:R-:W-:Y:S01]  /*0fc0*/  @!P1 IMAD.IADD R10, R10, 0x1, -R3.reuse ;  /* 0x000000010a0a9824 */ /* 0x100fe200078e0a03 */
[----:B------:R-:W-:Y:S01]  /*0fd0*/  LOP3.LUT R21, R2, 0x66, RZ, 0xfc, !PT ;  /* 0x0000006602157812 */ /* 0x000fe200078efcff */
[----:B------:R-:W-:Y:S01]  /*0fe0*/  IMAD.HI.U32 R16, R8, R19, RZ ;  /* 0x0000001308107227 */ /* 0x000fe200078e00ff */
[C---:B------:R-:W-:Y:S02]  /*0ff0*/  ISETP.GT.U32.AND P1, PT, R3.reuse, R13, PT ;  /* 0x0000000d0300720c */ /* 0x040fe40003f24070 */
[----:B------:R-:W-:Y:S01]  /*1000*/  IABS R20, R21 ;  /* 0x0000001500147213 */ /* 0x000fe20000000000 */
[----:B------:R-:W-:Y:S01]  /*1010*/  @!P4 IMAD.IADD R14, R14, 0x1, -R3 ;  /* 0x000000010e0ec824 */ /* 0x000fe200078e0a03 */
[C---:B------:R-:W-:Y:S01]  /*1020*/  LOP3.LUT R81, R2.reuse, 0x1c, RZ, 0xfc, !PT ;  /* 0x0000001c02517812 */ /* 0x040fe200078efcff */
[----:B------:R-:W-:Y:S01]  /*1030*/  @!P2 IMAD.MOV R10, RZ, RZ, -R10 ;  /* 0x000000ffff0aa224 */ /* 0x000fe200078e0a0a */
[----:B------:R-:W-:Y:S01]  /*1040*/  LOP3.LUT R85, R2, 0x18, RZ, 0xfc, !PT ;  /* 0x0000001802557812 */ /* 0x000fe200078efcff */
[----:B------:R-:W-:Y:S01]  /*1050*/  IMAD.HI.U32 R17, R8, R20, RZ ;  /* 0x0000001408117227 */ /* 0x000fe200078e00ff */
[----:B------:R-:W-:-:S02]  /*1060*/  ISETP.GT.U32.AND P2, PT, R3, R14, PT ;  /* 0x0000000e0300720c */ /* 0x000fc40003f44070 */
[----:B------:R-:W-:Y:S01]  /*1070*/  IABS R68, R81 ;  /* 0x0000005100447213 */ /* 0x000fe20000000000 */
[----:B------:R-:W-:Y:S01]  /*1080*/  IMAD.MOV R17, RZ, RZ, -R17 ;  /* 0x000000ffff117224 */ /* 0x000fe200078e0a11 */
[----:B------:R-:W-:Y:S01]  /*1090*/  IABS R72, R85 ;  /* 0x0000005500487213 */ /* 0x000fe20000000000 */
[----:B------:R-:W-:Y:S01]  /*10a0*/  IMAD.MOV R15, RZ, RZ, -R15 ;  /* 0x000000ffff0f7224 */ /* 0x000fe200078e0a0f */
[C---:B------:R-:W-:Y:S01]  /*10b0*/  LOP3.LUT R87, R2.reuse, 0x16, RZ, 0xfc, !PT ;  /* 0x0000001602577812 */ /* 0x040fe200078efcff */
[----:B------:R-:W-:Y:S01]  /*10c0*/  IMAD R17, R3, R17, R20 ;  /* 0x0000001103117224 */ /* 0x000fe200078e0214 */
[----:B------:R-:W-:Y:S01]  /*10d0*/  LOP3.LUT R83, R2, 0x1a, RZ, 0xfc, !PT ;  /* 0x0000001a02537812 */ /* 0x000fe200078efcff */
[--C-:B------:R-:W-:Y:S01]  /*10e0*/  @!P1 IMAD.IADD R13, R13, 0x1, -R3.reuse ;  /* 0x000000010d0d9824 */ /* 0x100fe200078e0a03 */
[----:B------:R-:W-:Y:S01]  /*10f0*/  ISETP.GE.AND P1, PT, R22, RZ, PT ;  /* 0x000000ff1600720c */ /* 0x000fe20003f26270 */
[----:B------:R-:W-:Y:S01]  /*1100*/  IMAD.MOV R16, RZ, RZ, -R16 ;  /* 0x000000ffff107224 */ /* 0x000fe200078e0a10 */
[----:B------:R-:W-:Y:S01]  /*1110*/  LOP3.LUT R22, R2, 0x64, RZ, 0xfc, !PT ;  /* 0x0000006402167812 */ /* 0x000fe200078efcff */
[----:B------:R-:W-:Y:S01]  /*1120*/  @!P2 IMAD.IADD R14, R14, 0x1, -R3 ;  /* 0x000000010e0ea824 */ /* 0x000fe200078e0a03 */
[C---:B------:R-:W-:Y:S01]  /*1130*/  ISETP.GT.U32.AND P2, PT, R3.reuse, R17, PT ;  /* 0x000000110300720c */ /* 0x040fe20003f44070 */
[C---:B------:R-:W-:Y:S01]  /*1140*/  IMAD R15, R3.reuse, R15, R18 ;  /* 0x0000000f030f7224 */ /* 0x040fe200078e0212 */
[----:B------:R-:W-:Y:S01]  /*1150*/  IABS R74, R87 ;  /* 0x00000057004a7213 */ /* 0x000fe20000000000 */
[C---:B------:R-:W-:Y:S01]  /*1160*/  IMAD R16, R3.reuse, R16, R19 ;  /* 0x0000001003107224 */ /* 0x040fe200078e0213 */
[----:B------:R-:W-:Y:S01]  /*1170*/  IABS R19, R22 ;  /* 0x0000001600137213 */ /* 0x000fe20000000000 */
[----:B------:R-:W-:Y:S01]  /*1180*/  @!P3 IMAD.MOV R9, RZ, RZ, -R9 ;  /* 0x000000ffff09b224 */ /* 0x000fe200078e0a09 */
[C---:B------:R-:W-:Y:S01]  /*1190*/  ISETP.GT.U32.AND P3, PT, R3.reuse, R13, PT ;  /* 0x0000000d0300720c */ /* 0x040fe20003f64070 */
[----:B------:R-:W-:Y:S01]  /*11a0*/  @!P0 IMAD.MOV R11, RZ, RZ, -R11 ;  /* 0x000000ffff0b8224 */ /* 0x000fe200078e0a0b */
[----:B------:R-:W-:Y:S01]  /*11b0*/  ISETP.GT.U32.AND P4, PT, R3, R15, PT ;  /* 0x0000000f0300720c */ /* 0x000fe20003f84070 */
[----:B------:R-:W-:Y:S01]  /*11c0*/  IMAD.HI.U32 R18, R8, R19, RZ ;  /* 0x0000001308127227 */ /* 0x000fe200078e00ff */
[----:B------:R-:W-:-:S02]  /*11d0*/  ISETP.GE.AND P0, PT, R23, RZ, PT ;  /* 0x000000ff1700720c */ /* 0x000fc40003f06270 */
[----:B------:R-:W-:Y:S01]  /*11e0*/  LOP3.LUT R23, R2, 0x62, RZ, 0xfc, !PT ;  /* 0x0000006202177812 */ /* 0x000fe200078efcff */
[----:B------:R-:W-:Y:S01]  /*11f0*/  @!P6 IMAD.MOV R12, RZ, RZ, -R12 ;  /* 0x000000ffff0ce224 */ /* 0x000fe200078e0a0c */
[----:B------:R-:W-:Y:S01]  /*1200*/  ISETP.GT.U32.AND P6, PT, R3, R16, PT ;  /* 0x000000100300720c */ /* 0x000fe20003fc4070 */
[--C-:B------:R-:W-:Y:S01]  /*1210*/  @!P2 IMAD.IADD R17, R17, 0x1, -R3.reuse ;  /* 0x000000011111a824 */ /* 0x100fe200078e0a03 */
[----:B------:R-:W-:Y:S01]  /*1220*/  IABS R20, R23 ;  /* 0x0000001700147213 */ /* 0x000fe20000000000 */
[----:B------:R-:W-:Y:S01]  /*1230*/  IMAD.MOV R18, RZ, RZ, -R18 ;  /* 0x000000ffff127224 */ /* 0x000fe200078e0a12 */
[----:B------:R-:W-:Y:S01]  /*1240*/  IABS R70, R83 ;  /* 0x0000005300467213 */ /* 0x000fe20000000000 */
[----:B------:R-:W-:Y:S01]  /*1250*/  @!P3 IMAD.IADD R13, R13, 0x1, -R3 ;  /* 0x000000010d0db824 */ /* 0x000fe200078e0a03 */
[C---:B------:R-:W-:Y:S01]  /*1260*/  ISETP.GT.U32.AND P2, PT, R3.reuse, R17, PT ;  /* 0x000000110300720c */ /* 0x040fe20003f44070 */
[----:B------:R-:W-:Y:S01]  /*1270*/  IMAD R18, R3, R18, R19 ;  /* 0x0000001203127224 */ /* 0x000fe200078e0213 */
[----:B------:R-:W-:Y:S01]  /*1280*/  ISETP.GE.AND P3, PT, R24, RZ, PT ;  /* 0x000000ff1800720c */ /* 0x000fe20003f66270 */
[----:B------:R-:W-:Y:S01]  /*1290*/  IMAD.HI.U32 R19, R8, R20, RZ ;  /* 0x0000001408137227 */ /* 0x000fe200078e00ff */
[----:B------:R-:W-:-:S02]  /*12a0*/  LOP3.LUT R24, R2, 0x60, RZ, 0xfc, !PT ;  /* 0x0000006002187812 */ /* 0x000fc400078efcff */
[----:B------:R-:W-:Y:S01]  /*12b0*/  LOP3.LUT R89, R2, 0xa, RZ, 0xfc, !PT ;  /* 0x0000000a02597812 */ /* 0x000fe200078efcff */
[----:B------:R-:W-:Y:S01]  /*12c0*/  @!P4 IMAD.IADD R15, R15, 0x1, -R3 ;  /* 0x000000010f0fc824 */ /* 0x000fe200078e0a03 */
[----:B------:R-:W-:Y:S01]  /*12d0*/  ISETP.GE.AND P4, PT, R21, RZ, PT ;  /* 0x000000ff1500720c */ /* 0x000fe20003f86270 */
[----:B------:R-:W-:Y:S01]  /*12e0*/  IMAD.MOV R19, RZ, RZ, -R19 ;  /* 0x000000ffff137224 */ /* 0x000fe200078e0a13 */
[----:B------:R-:W-:Y:S01]  /*12f0*/  IABS R21, R24 ;  /* 0x0000001800157213 */ /* 0x000fe20000000000 */
[----:B------:R-:W-:Y:S01]  /*1300*/  @!P5 IMAD.MOV R13, RZ, RZ, -R13 ;  /* 0x000000ffff0dd224 */ /* 0x000fe200078e0a0d */
[C---:B------:R-:W-:Y:S01]  /*1310*/  ISETP.GT.U32.AND P5, PT, R3.reuse, R15, PT ;  /* 0x0000000f0300720c */ /* 0x040fe20003fa4070 */
[--C-:B------:R-:W-:Y:S01]  /*1320*/  @!P6 IMAD.IADD R16, R16, 0x1, -R3.reuse ;  /* 0x000000011010e824 */ /* 0x100fe200078e0a03 */
[----:B------:R-:W-:Y:S01]  /*1330*/  IABS R71, R89 ;  /* 0x0000005900477213 */ /* 0x000fe20000000000 */
[----:B------:R-:W-:Y:S01]  /*1340*/  IMAD R19, R3, R19, R20 ;  /* 0x0000001303137224 */ /* 0x000fe200078e0214 */
[----:B------:R-:W-:Y:S01]  /*1350*/  LOP3.LUT R91, R2, 0x8, RZ, 0xfc, !PT ;  /* 0x00000008025b7812 */ /* 0x000fe200078efcff */
[----:B------:R-:W-:Y:S01]  /*1360*/  @!P2 IMAD.IADD R17, R17, 0x1, -R3 ;  /* 0x000000011111a824 */ /* 0x000fe200078e0a03 */
[C---:B------:R-:W-:Y:S01]  /*1370*/  ISETP.GT.U32.AND P6, PT, R3.reuse, R16, PT ;  /* 0x000000100300720c */ /* 0x040fe20003fc4070 */
[----:B------:R-:W-:Y:S01]  /*1380*/  IMAD.HI.U32 R20, R8, R21, RZ ;  /* 0x0000001508147227 */ /* 0x000fe200078e00ff */
[----:B------:R-:W-:-:S02]  /*1390*/  ISETP.GT.U32.AND P2, PT, R3, R19, PT ;  /* 0x000000130300720c */ /* 0x000fc40003f44070 */
[----:B------:R-:W-:Y:S01]  /*13a0*/  IABS R73, R91 ;  /* 0x0000005b00497213 */ /* 0x000fe20000000000 */
[----:B------:R-:W-:Y:S01]  /*13b0*/  IMAD.MOV R20, RZ, RZ, -R20 ;  /* 0x000000ffff147224 */ /* 0x000fe200078e0a14 */
[----:B------:R-:W-:Y:S01]  /*13c0*/  IABS R94, R2 ;  /* 0x00000002005e7213 */ /* 0x000fe20000000000 */
[----:B------:R-:W-:Y:S01]  /*13d0*/  @!P5 IMAD.IADD R15, R15, 0x1, -R3 ;  /* 0x000000010f0fd824 */ /* 0x000fe200078e0a03 */
[C---:B------:R-:W-:Y:S01]  /*13e0*/  ISETP.GT.U32.AND P5, PT, R3.reuse, R18, PT ;  /* 0x000000120300720c */ /* 0x040fe20003fa4070 */
[----:B------:R-:W-:Y:S01]  /*13f0*/  IMAD R20, R3, R20, R21 ;  /* 0x0000001403147224 */ /* 0x000fe200078e0215 */
[----:B------:R-:W-:Y:S01]  /*1400*/  LOP3.LUT R168, R168, 0x60, RZ, 0xc0, !PT ;  /* 0x00000060a8a87812 */ /* 0x000fe200078ec0ff */
[----:B------:R-:W-:Y:S02]  /*1410*/  @!P0 IMAD.MOV R15, RZ, RZ, -R15 ;  /* 0x000000ffff0f8224 */ /* 0x000fe400078e0a0f */
[--C-:B------:R-:W-:Y:S01]  /*1420*/  @!P6 IMAD.IADD R16, R16, 0x1, -R3.reuse ;  /* 0x000000011010e824 */ /* 0x100fe200078e0a03 */
[----:B------:R-:W-:Y:S01]  /*1430*/  ISETP.GE.AND P6, PT, R23, RZ, PT ;  /* 0x000000ff1700720c */ /* 0x000fe20003fc6270 */
[----:B------:R-:W-:Y:S01]  /*1440*/  @!P2 IMAD.IADD R19, R19, 0x1, -R3 ;  /* 0x000000011313a824 */ /* 0x000fe200078e0a03 */
[----:B------:R-:W-:Y:S01]  /*1450*/  IABS R23, R26 ;  /* 0x0000001a00177213 */ /* 0x000fe20000000000 */
[----:B------:R-:W-:Y:S01]  /*1460*/  @!P3 IMAD.MOV R16, RZ, RZ, -R16 ;  /* 0x000000ffff10b224 */ /* 0x000fe200078e0a10 */
[C---:B------:R-:W-:Y:S01]  /*1470*/  ISETP.GT.U32.AND P3, PT, R3.reuse, R20, PT ;  /* 0x000000140300720c */ /* 0x040fe20003f64070 */
[----:B------:R-:W-:Y:S01]  /*1480*/  @!P1 IMAD.MOV R14, RZ, RZ, -R14 ;  /* 0x000000ffff0e9224 */ /* 0x000fe200078e0a0e */
[----:B------:R-:W-:Y:S01]  /*1490*/  ISETP.GT.U32.AND P2, PT, R3, R19, PT ;  /* 0x000000130300720c */ /* 0x000fe20003f44070 */
[----:B------:R-:W-:Y:S01]  /*14a0*/  IMAD.HI.U32 R21, R8, R23, RZ ;  /* 0x0000001708157227 */ /* 0x000fe200078e00ff */
[----:B------:R-:W-:-:S03]  /*14b0*/  ISETP.GE.AND P1, PT, R22, RZ, PT ;  /* 0x000000ff1600720c */ /* 0x000fc60003f26270 */
[----:B------:R-:W-:Y:S01]  /*14c0*/  @!P5 IMAD.IADD R18, R18, 0x1, -R3 ;  /* 0x000000011212d824 */ /* 0x000fe200078e0a03 */
[----:B------:R-:W-:Y:S01]  /*14d0*/  ISETP.GE.AND P5, PT, R24, RZ, PT ;  /* 0x000000ff1800720c */ /* 0x000fe20003fa6270 */
[----:B------:R-:W-:Y:S02]  /*14e0*/  IMAD.MOV R24, RZ, RZ, -R21 ;  /* 0x000000ffff187224 */ /* 0x000fe400078e0a15 */
[----:B------:R-:W-:Y:S01]  /*14f0*/  IMAD.HI.U32 R22, R8, R25, RZ ;  /* 0x0000001908167227 */ /* 0x000fe200078e00ff */
[----:B------:R-:W-:-:S03]  /*1500*/  ISETP.GT.U32.AND P0, PT, R3, R18, PT ;  /* 0x000000120300720c */ /* 0x000fc60003f04070 */
[----:B------:R-:W-:Y:S01]  /*1510*/  IMAD R21, R3, R24, R23 ;  /* 0x0000001803157224 */ /* 0x000fe200078e0217 */
[----:B------:R-:W-:Y:S01]  /*1520*/  LOP3.LUT R24, R2, 0x58, RZ, 0xfc, !PT ;  /* 0x0000005802187812 */ /* 0x000fe200078efcff */
[--C-:B------:R-:W-:Y:S02]  /*1530*/  @!P2 IMAD.IADD R19, R19, 0x1, -R3.reuse ;  /* 0x000000011313a824 */ /* 0x100fe400078e0a03 */
[----:B------:R-:W-:Y:S01]  /*1540*/  @!P3 IMAD.IADD R20, R20, 0x1, -R3 ;  /* 0x000000011414b824 */ /* 0x000fe200078e0a03 */
[C---:B------:R-:W-:Y:S01]  /*1550*/  ISETP.GT.U32.AND P2, PT, R3.reuse, R21, PT ;  /* 0x000000150300720c */ /* 0x040fe20003f44070 */
[----:B------:R-:W-:Y:S01]  /*1560*/  @!P4 IMAD.MOV R17, RZ, RZ, -R17 ;  /* 0x000000ffff11c224 */ /* 0x000fe200078e0a11 */
[----:B------:R-:W-:Y:S01]  /*1570*/  ISETP.GE.AND P4, PT, R26, RZ, PT ;  /* 0x000000ff1a00720c */ /* 0x000fe20003f86270 */
[----:B------:R-:W-:Y:S01]  /*1580*/  IMAD.MOV R22, RZ, RZ, -R22 ;  /* 0x000000ffff167224 */ /* 0x000fe200078e0a16 */
[C---:B------:R-:W-:Y:S01]  /*1590*/  ISETP.GT.U32.AND P3, PT, R3.reuse, R20, PT ;  /* 0x000000140300720c */ /* 0x040fe20003f64070 */
[----:B------:R-:W-:Y:S01]  /*15a0*/  @!P0 IMAD.IADD R18, R18, 0x1, -R3 ;  /* 0x0000000112128824 */ /* 0x000fe200078e0a03 */
[----:B------:R-:W-:Y:S01]  /*15b0*/  IABS R26, R29 ;  /* 0x0000001d001a7213 */ /* 0x000fe20000000000 */
[----:B------:R-:W-:Y:S01]  /*15c0*/  IMAD R22, R3, R22, R25 ;  /* 0x0000001603167224 */ /* 0x000fe200078e0219 */
[----:B------:R-:W-:Y:S01]  /*15d0*/  ISETP.GE.AND P0, PT, R27, RZ, PT ;  /* 0x000000ff1b00720c */ /* 0x000fe20003f06270 */
[----:B------:R-:W-:Y:S01]  /*15e0*/  @!P1 IMAD.MOV R18, RZ, RZ, -R18 ;  /* 0x000000ffff129224 */ /* 0x000fe200078e0a12 */
[----:B------:R-:W-:Y:S01]  /*15f0*/  IABS R27, R24 ;  /* 0x00000018001b7213 */ /* 0x000fe20000000000 */
[----:B------:R-:W-:Y:S01]  /*1600*/  IMAD.HI.U32 R23, R8, R26, RZ ;  /* 0x0000001a08177227 */ /* 0x000fe200078e00ff */
[----:B------:R-:W-:-:S03]  /*1610*/  ISETP.GT.U32.AND P1, PT, R3, R22, PT ;  /* 0x000000160300720c */ /* 0x000fc60003f24070 */
[----:B------:R-:W-:Y:S02]  /*1620*/  @!P2 IMAD.IADD R21, R21, 0x1, -R3 ;  /* 0x000000011515a824 */ /* 0x000fe400078e0a03 */
[----:B------:R-:W-:Y:S02]  /*1630*/  IMAD.MOV R23, RZ, RZ, -R23 ;  /* 0x000000ffff177224 */ /* 0x000fe400078e0a17 */
[----:B------:R-:W-:Y:S01]  /*1640*/  @!P3 IMAD.IADD R20, R20, 0x1, -R3 ;  /* 0x000000011414b824 */ /* 0x000fe200078e0a03 */
[C---:B------:R-:W-:Y:S01]  /*1650*/  ISETP.GT.U32.AND P2, PT, R3.reuse, R21, PT ;  /* 0x000000150300720c */ /* 0x040fe20003f44070 */
[----:B------:R-:W-:Y:S01]  /*1660*/  IMAD R23, R3, R23, R26 ;  /* 0x0000001703177224 */ /* 0x000fe200078e021a */
[----:B------:R-:W-:Y:S01]  /*1670*/  ISETP.GE.AND P3, PT, R24, RZ, PT ;  /* 0x000000ff1800720c */ /* 0x000fe20003f66270 */
[----:B------:R-:W-:Y:S01]  /*1680*/  IMAD.HI.U32 R24, R8, R27, RZ ;  /* 0x0000001b08187227 */ /* 0x000fe200078e00ff */
[----:B------:R-:W-:-:S03]  /*1690*/  LOP3.LUT R26, R2, 0x54, RZ, 0xfc, !PT ;  /* 0x00000054021a7812 */ /* 0x000fc600078efcff */
[----:B------:R-:W-:Y:S02]  /*16a0*/  IMAD.MOV R24, RZ, RZ, -R24 ;  /* 0x000000ffff187224 */ /* 0x000fe400078e0a18 */
[----:B------:R-:W-:Y:S02]  /*16b0*/  @!P1 IMAD.IADD R22, R22, 0x1, -R3 ;  /* 0x0000000116169824 */ /* 0x000fe400078e0a03 */
[----:B------:R-:W-:Y:S02]  /*16c0*/  IMAD R24, R3, R24, R27 ;  /* 0x0000001803187224 */ /* 0x000fe400078e021b */
[----:B------:R-:W-:Y:S01]  /*16d0*/  @!P2 IMAD.IADD R21, R21, 0x1, -R3 ;  /* 0x000000011515a824 */ /* 0x000fe200078e0a03 */
[C---:B------:R-:W-:Y:S01]  /*16e0*/  ISETP.GT.U32.AND P2, PT, R3.reuse, R23, PT ;  /* 0x000000170300720c */ /* 0x040fe20003f44070 */
[----:B------:R-:W-:Y:S01]  /*16f0*/  IMAD.HI.U32 R25, R8, R28, RZ ;  /* 0x0000001c08197227 */ /* 0x000fe200078e00ff */
[----:B------:R-:W-:-:S03]  /*1700*/  ISETP.GT.U32.AND P1, PT, R3, R22, PT ;  /* 0x000000160300720c */ /* 0x000fc60003f24070 */
[----:B------:R-:W-:Y:S01]  /*1710*/  @!P4 IMAD.MOV R21, RZ, RZ, -R21 ;  /* 0x000000ffff15c224 */ /* 0x000fe200078e0a15 */
[----:B------:R-:W-:Y:S01]  /*1720*/  ISETP.GT.U32.AND P4, PT, R3, R24, PT ;  /* 0x000000180300720c */ /* 0x000fe20003f84070 */
[----:B------:R-:W-:Y:S01]  /*1730*/  @!P5 IMAD.MOV R20, RZ, RZ, -R20 ;  /* 0x000000ffff14d224 */ /* 0x000fe200078e0a14 */
[----:B------:R-:W-:Y:S01]  /*1740*/  ISETP.GE.AND P5, PT, R30, RZ, PT ;  /* 0x000000ff1e00720c */ /* 0x000fe20003fa6270 */
[----:B------:R-:W-:Y:S01]  /*1750*/  IMAD.MOV R25, RZ, RZ, -R25 ;  /* 0x000000ffff197224 */ /* 0x000fe200078e0a19 */
[----:B------:R-:W-:Y:S01]  /*1760*/  IABS R30, R33 ;  /* 0x00000021001e7213 */ /* 0x000fe20000000000 */
[----:B------:R-:W-:Y:S01]  /*1770*/  @!P6 IMAD.MOV R19, RZ, RZ, -R19 ;  /* 0x000000ffff13e224 */ /* 0x000fe200078e0a13 */
[----:B------:R-:W-:Y:S01]  /*1780*/  ISETP.GE.AND P6, PT, R29, RZ, PT ;  /* 0x000000ff1d00720c */ /* 0x000fe20003fc6270 */
[----:B------:R-:W-:Y:S01]  /*1790*/  @!P2 IMAD.IADD R23, R23, 0x1, -R3 ;  /* 0x000000011717a824 */ /* 0x000fe200078e0a03 */
[----:B------:R-:W-:Y:S01]  /*17a0*/  IABS R29, R26 ;  /* 0x0000001a001d7213 */ /* 0x000fe20000000000 */
[----:B------:R-:W-:-:S02]  /*17b0*/  IMAD R25, R3, R25, R28 ;  /* 0x0000001903197224 */ /* 0x000fc400078e021c */
[--C-:B------:R-:W-:Y:S01]  /*17c0*/  @!P1 IMAD.IADD R22, R22, 0x1, -R3.reuse ;  /* 0x0000000116169824 */ /* 0x100fe200078e0a03 */
[----:B------:R-:W-:Y:S01]  /*17d0*/  ISETP.GT.U32.AND P2, PT, R3, R23, PT ;  /* 0x000000170300720c */ /* 0x000fe20003f44070 */
[----:B------:R-:W-:Y:S01]  /*17e0*/  @!P4 IMAD.IADD R24, R24, 0x1, -R3 ;  /* 0x000000011818c824 */ /* 0x000fe200078e0a03 */
[----:B------:R-:W-:Y:S01]  /*17f0*/  ISETP.GE.AND P1, PT, R26, RZ, PT ;  /* 0x000000ff1a00720c */ /* 0x000fe20003f26270 */
[----:B------:R-:W-:-:S03]  /*1800*/  IMAD.HI.U32 R27, R8, R30, RZ ;  /* 0x0000001e081b7227 */ /* 0x000fc600078e00ff */
[C---:B------:R-:W-:Y:S01]  /*1810*/  ISETP.GT.U32.AND P4, PT, R3.reuse, R24, PT ;  /* 0x000000180300720c */ /* 0x040fe20003f84070 */
[----:B------:R-:W-:Y:S01]  /*1820*/  @!P0 IMAD.MOV R22, RZ, RZ, -R22 ;  /* 0x000000ffff168224 */ /* 0x000fe200078e0a16 */
[----:B------:R-:W-:Y:S01]  /*1830*/  ISETP.GT.U32.AND P0, PT, R3, R25, PT ;  /* 0x000000190300720c */ /* 0x000fe20003f04070 */
[----:B------:R-:W-:Y:S02]  /*1840*/  IMAD.MOV R27, RZ, RZ, -R27 ;  /* 0x000000ffff1b7224 */ /* 0x000fe400078e0a1b */
[----:B------:R-:W-:-:S04]  /*1850*/  IMAD.HI.U32 R26, R8, R29, RZ ;  /* 0x0000001d081a7227 */ /* 0x000fc800078e00ff */
[----:B------:R-:W-:Y:S01]  /*1860*/  @!P2 IMAD.IADD R23, R23, 0x1, -R3 ;  /* 0x000000011717a824 */ /* 0x000fe200078e0a03 */
[----:B------:R-:W-:Y:S01]  /*1870*/  ISETP.GE.AND P2, PT, R33, RZ, PT ;  /* 0x000000ff2100720c */ /* 0x000fe20003f46270 */
[C---:B------:R-:W-:Y:S01]  /*1880*/  IMAD R27, R3.reuse, R27, R30 ;  /* 0x0000001b031b7224 */ /* 0x040fe200078e021e */
[----:B------:R-:W-:Y:S01]  /*1890*/  IABS R33, R37 ;  /* 0x0000002500217213 */ /* 0x000fe20000000000 */
[----:B------:R-:W-:Y:S02]  /*18a0*/  @!P6 IMAD.MOV R23, RZ, RZ, -R23 ;  /* 0x000000ffff17e224 */ /* 0x000fe400078e0a17 */
[----:B------:R-:W-:Y:S01]  /*18b0*/  @!P4 IMAD.IADD R24, R24, 0x1, -R3 ;  /* 0x000000011818c824 */ /* 0x000fe200078e0a03 */
[----:B------:R-:W-:Y:S01]  /*18c0*/  ISETP.GT.U32.AND P6, PT, R3, R27, PT ;  /* 0x0000001b0300720c */ /* 0x000fe20003fc4070 */
[----:B------:R-:W-:Y:S02]  /*18d0*/  IMAD.MOV R26, RZ, RZ, -R26 ;  /* 0x000000ffff1a7224 */ /* 0x000fe400078e0a1a */
[----:B------:R-:W-:-:S04]  /*18e0*/  IMAD.HI.U32 R28, R8, R31, RZ ;  /* 0x0000001f081c7227 */ /* 0x000fc800078e00ff */
[----:B------:R-:W-:Y:S02]  /*18f0*/  @!P0 IMAD.IADD R25, R25, 0x1, -R3 ;  /* 0x0000000119198824 */ /* 0x000fe400078e0a03 */
[----:B------:R-:W-:Y:S01]  /*1900*/  @!P3 IMAD.MOV R24, RZ, RZ, -R24 ;  /* 0x000000ffff18b224 */ /* 0x000fe200078e0a18 */
[----:B------:R-:W-:Y:S01]  /*1910*/  ISETP.GE.AND P3, PT, R34, RZ, PT ;  /* 0x000000ff2200720c */ /* 0x000fe20003f66270 */
[C---:B------:R-:W-:Y:S01]  /*1920*/  IMAD R26, R3.reuse, R26, R29 ;  /* 0x0000001a031a7224 */ /* 0x040fe200078e021d */
[----:B------:R-:W-:Y:S01]  /*1930*/  ISETP.GT.U32.AND P0, PT, R3, R25, PT ;  /* 0x000000190300720c */ /* 0x000fe20003f04070 */
[----:B------:R-:W-:Y:S01]  /*1940*/  IMAD.MOV R28, RZ, RZ, -R28 ;  /* 0x000000ffff1c7224 */ /* 0x000fe200078e0a1c */
[----:B------:R-:W-:Y:S01]  /*1950*/  LOP3.LUT R34, R2, 0x4c, RZ, 0xfc, !PT ;  /* 0x0000004c02227812 */ /* 0x000fe200078efcff */
[----:B------:R-:W-:Y:S01]  /*1960*/  @!P6 IMAD.IADD R27, R27, 0x1, -R3 ;  /* 0x000000011b1be824 */ /* 0x000fe200078e0a03 */
[C---:B------:R-:W-:Y:S01]  /*1970*/  ISETP.GT.U32.AND P4, PT, R3.reuse, R26, PT ;  /* 0x0000001a0300720c */ /* 0x040fe20003f84070 */
[C---:B------:R-:W-:Y:S01]  /*1980*/  IMAD R28, R3.reuse, R28, R31 ;  /* 0x0000001c031c7224 */ /* 0x040fe200078e021f */
[----:B------:R-:W-:Y:S01]  /*1990*/  IABS R31, R34 ;  /* 0x00000022001f7213 */ /* 0x000fe20000000000 */
[----:B------:R-:W-:Y:S01]  /*19a0*/  IMAD.HI.U32 R29, R8, R32, RZ ;  /* 0x00000020081d7227 */ /* 0x000fe200078e00ff */
[----:B------:R-:W-:-:S03]  /*19b0*/  ISETP.GT.U32.AND P6, PT, R3, R27, PT ;  /* 0x0000001b0300720c */ /* 0x000fc60003fc4070 */
[----:B------:R-:W-:Y:S02]  /*19c0*/  IMAD.MOV R29, RZ, RZ, -R29 ;  /* 0x000000ffff1d7224 */ /* 0x000fe400078e0a1d */
[----:B------:R-:W-:-:S04]  /*19d0*/  IMAD.HI.U32 R30, R8, R31, RZ ;  /* 0x0000001f081e7227 */ /* 0x000fc800078e00ff */
[----:B------:R-:W-:Y:S02]  /*19e0*/  IMAD R29, R3, R29, R32 ;  /* 0x0000001d031d7224 */ /* 0x000fe400078e0220 */
[--C-:B------:R-:W-:Y:S01]  /*19f0*/  @!P0 IMAD.IADD R25, R25, 0x1, -R3.reuse ;  /* 0x0000000119198824 */ /* 0x100fe200078e0a03 */
[C---:B------:R-:W-:Y:S01]  /*1a00*/  ISETP.GT.U32.AND P0, PT, R3.reuse, R28, PT ;  /* 0x0000001c0300720c */ /* 0x040fe20003f04070 */
[----:B------:R-:W-:Y:S02]  /*1a10*/  IMAD.MOV R30, RZ, RZ, -R30 ;  /* 0x000000ffff1e7224 */ /* 0x000fe400078e0a1e */
[----:B------:R-:W-:Y:S02]  /*1a20*/  @!P4 IMAD.IADD R26, R26, 0x1, -R3 ;  /* 0x000000011a1ac824 */ /* 0x000fe400078e0a03 */
[----:B------:R-:W-:Y:S01]  /*1a30*/  @!P5 IMAD.MOV R25, RZ, RZ, -R25 ;  /* 0x000000ffff19d224 */ /* 0x000fe200078e0a19 */
[C---:B------:R-:W-:Y:S01]  /*1a40*/  ISETP.GT.U32.AND P5, PT, R3.reuse, R29, PT ;  /* 0x0000001d0300720c */ /* 0x040fe20003fa4070 */
[C---:B------:R-:W-:Y:S01]  /*1a50*/  IMAD R30, R3.reuse, R30, R31 ;  /* 0x0000001e031e7224 */ /* 0x040fe200078e021f */
[----:B------:R-:W-:Y:S01]  /*1a60*/  ISETP.GT.U32.AND P4, PT, R3, R26, PT ;  /* 0x0000001a0300720c */ /* 0x000fe20003f84070 */
[----:B------:R-:W-:-:S02]  /*1a70*/  @!P6 IMAD.IADD R27, R27, 0x1, -R3 ;  /* 0x000000011b1be824 */ /* 0x000fc400078e0a03 */
[----:B------:R-:W-:Y:S01]  /*1a80*/  IMAD.HI.U32 R31, R8, R33, RZ ;  /* 0x00000021081f7227 */ /* 0x000fe200078e00ff */
[----:B------:R-:W-:-:S03]  /*1a90*/  ISETP.GT.U32.AND P6, PT, R3, R30, PT ;  /* 0x0000001e0300720c */ /* 0x000fc60003fc4070 */
[----:B------:R-:W-:-:S04]  /*1aa0*/  IMAD.HI.U32 R32, R8, R35, RZ ;  /* 0x0000002308207227 */ /* 0x000fc800078e00ff */
[--C-:B------:R-:W-:Y:S02]  /*1ab0*/  @!P5 IMAD.IADD R29, R29, 0x1, -R3.reuse ;  /* 0x000000011d1dd824 */ /* 0x100fe400078e0a03 */
[--C-:B------:R-:W-:Y:S01]  /*1ac0*/  @!P4 IMAD.IADD R26, R26, 0x1, -R3.reuse ;  /* 0x000000011a1ac824 */ /* 0x100fe200078e0a03 */
[----:B------:R-:W-:Y:S01]  /*1ad0*/  ISETP.GE.AND P4, PT, R36, RZ, PT ;  /* 0x000000ff2400720c */ /* 0x000fe20003f86270 */
[--C-:B------:R-:W-:Y:S01]  /*1ae0*/  @!P0 IMAD.IADD R28, R28, 0x1, -R3.reuse ;  /* 0x000000011c1c8824 */ /* 0x100fe200078e0a03 */
[C---:B------:R-:W-:Y:S01]  /*1af0*/  ISETP.GT.U32.AND P5, PT, R3.reuse, R29, PT ;  /* 0x0000001d0300720c */ /* 0x040fe20003fa4070 */
[----:B------:R-:W-:Y:S02]  /*1b00*/  @!P6 IMAD.IADD R30, R30, 0x1, -R3 ;  /* 0x000000011e1ee824 */ /* 0x000fe400078e0a03 */
[----:B------:R-:W-:Y:S01]  /*1b10*/  @!P1 IMAD.MOV R26, RZ, RZ, -R26 ;  /* 0x000000ffff1a9224 */ /* 0x000fe200078e0a1a */
[----:B------:R-:W-:Y:S01]  /*1b20*/  ISETP.GE.AND P1, PT, R34, RZ, PT ;  /* 0x000000ff2200720c */ /* 0x000fe20003f26270 */
[----:B------:R-:W-:Y:S01]  /*1b30*/  IMAD.MOV R34, RZ, RZ, -R31 ;  /* 0x000000ffff227224 */ /* 0x000fe200078e0a1f */
[C---:B------:R-:W-:Y:S01]  /*1b40*/  ISETP.GT.U32.AND P6, PT, R3.reuse, R30, PT ;  /* 0x0000001e0300720c */ /* 0x040fe20003fc4070 */
[----:B------:R-:W-:Y:S01]  /*1b50*/  IMAD.MOV R32, RZ, RZ, -R32 ;  /* 0x000000ffff207224 */ /* 0x000fe200078e0a20 */
[C---:B------:R-:W-:Y:S01]  /*1b60*/  ISETP.GT.U32.AND P0, PT, R3.reuse, R28, PT ;  /* 0x0000001c0300720c */ /* 0x040fe20003f04070 */
[C---:B------:R-:W-:Y:S01]  /*1b70*/  IMAD R31, R3.reuse, R34, R33 ;  /* 0x00000022031f7224 */ /* 0x040fe200078e0221 */
[C---:B------:R-:W-:Y:S01]  /*1b80*/  LOP3.LUT R33, R2.reuse, 0x46, RZ, 0xfc, !PT ;  /* 0x0000004602217812 */ /* 0x040fe200078efcff */
[----:B------:R-:W-:Y:S01]  /*1b90*/  IMAD R32, R3, R32, R35 ;  /* 0x0000002003207224 */ /* 0x000fe200078e0223 */
[----:B------:R-:W-:Y:S01]  /*1ba0*/  LOP3.LUT R34, R2, 0x44, RZ, 0xfc, !PT ;  /* 0x0000004402227812 */ /* 0x000fe200078efcff */
[----:B------:R-:W-:Y:S01]  /*1bb0*/  @!P5 IMAD.IADD R29, R29, 0x1, -R3 ;  /* 0x000000011d1dd824 */ /* 0x000fe200078e0a03 */
[----:B------:R-:W-:Y:S01]  /*1bc0*/  ISETP.GT.U32.AND P5, PT, R3, R31, PT ;  /* 0x0000001f0300720c */ /* 0x000fe20003fa4070 */
[----:B------:R-:W-:Y:S01]  /*1bd0*/  @!P2 IMAD.MOV R27, RZ, RZ, -R27 ;  /* 0x000000ffff1ba224 */ /* 0x000fe200078e0a1b */
[----:B------:R-:W-:Y:S01]  /*1be0*/  IABS R35, R33 ;  /* 0x0000002100237213 */ /* 0x000fe20000000000 */
[----:B------:R-:W-:Y:S01]  /*1bf0*/  @!P4 IMAD.MOV R29, RZ, RZ, -R29 ;  /* 0x000000ffff1dc224 */ /* 0x000fe200078e0a1d */
[----:B------:R-:W-:Y:S01]  /*1c00*/  ISETP.GE.AND P2, PT, R37, RZ, PT ;  /* 0x000000ff2500720c */ /* 0x000fe20003f46270 */
[--C-:B------:R-:W-:Y:S01]  /*1c10*/  @!P6 IMAD.IADD R30, R30, 0x1, -R3.reuse ;  /* 0x000000011e1ee824 */ /* 0x100fe200078e0a03 */
[----:B------:R-:W-:Y:S01]  /*1c20*/  ISETP.GT.U32.AND P6, PT, R3, R32, PT ;  /* 0x000000200300720c */ /* 0x000fe20003fc4070 */
[--C-:B------:R-:W-:Y:S01]  /*1c30*/  @!P0 IMAD.IADD R28, R28, 0x1, -R3.reuse ;  /* 0x000000011c1c8824 */ /* 0x100fe200078e0a03 */
[----:B------:R-:W-:Y:S01]  /*1c40*/  IABS R37, R34 ;  /* 0x0000002200257213 */ /* 0x000fe20000000000 */
[----:B------:R-:W-:Y:S01]  /*1c50*/  @!P1 IMAD.MOV R30, RZ, RZ, -R30 ;  /* 0x000000ffff1e9224 */ /* 0x000fe200078e0a1e */
[----:B------:R-:W-:Y:S01]  /*1c60*/  ISETP.GE.AND P4, PT, R34, RZ, PT ;  /* 0x000000ff2200720c */ /* 0x000fe20003f86270 */
[----:B------:R-:W-:Y:S01]  /*1c70*/  @!P3 IMAD.MOV R28, RZ, RZ, -R28 ;  /* 0x000000ffff1cb224 */ /* 0x000fe200078e0a1c */
[----:B------:R-:W-:Y:S01]  /*1c80*/  ISETP.GE.AND P3, PT, R33, RZ, PT ;  /* 0x000000ff2100720c */ /* 0x000fe20003f66270 */
[----:B------:R-:W-:Y:S01]  /*1c90*/  @!P5 IMAD.IADD R31, R31, 0x1, -R3 ;  /* 0x000000011f1fd824 */ /* 0x000fe200078e0a03 */
[----:B------:R-:W-:Y:S01]  /*1ca0*/  ISETP.GE.AND P0, PT, R38, RZ, PT ;  /* 0x000000ff2600720c */ /* 0x000fe20003f06270 */
[----:B------:R-:W-:Y:S01]  /*1cb0*/  IMAD.HI.U32 R33, R8, R35, RZ ;  /* 0x0000002308217227 */ /* 0x000fe200078e00ff */
[----:B------:R-:W-:-:S02]  /*1cc0*/  IABS R38, R39 ;  /* 0x0000002700267213 */ /* 0x000fc40000000000 */
[----:B------:R-:W-:Y:S01]  /*1cd0*/  ISETP.GT.U32.AND P5, PT, R3, R31, PT ;  /* 0x0000001f0300720c */ /* 0x000fe20003fa4070 */
[----:B------:R-:W-:Y:S01]  /*1ce0*/  @!P6 IMAD.IADD R32, R32, 0x1, -R3 ;  /* 0x000000012020e824 */ /* 0x000fe200078e0a03 */
[----:B------:R-:W-:Y:S01]  /*1cf0*/  ISETP.GE.AND P1, PT, R39, RZ, PT ;  /* 0x000000ff2700720c */ /* 0x000fe20003f26270 */
[----:B------:R-:W-:Y:S01]  /*1d00*/  IMAD.MOV R36, RZ, RZ, -R33 ;  /* 0x000000ffff247224 */ /* 0x000fe200078e0a21 */
[----:B------:R-:W-:Y:S01]  /*1d10*/  IABS R39, R42 ;  /* 0x0000002a00277213 */ /* 0x000fe20000000000 */
[----:B------:R-:W-:Y:S01]  /*1d20*/  IMAD.HI.U32 R34, R8, R37, RZ ;  /* 0x0000002508227227 */ /* 0x000fe200078e00ff */
[----:B------:R-:W-:-:S03]  /*1d30*/  ISETP.GT.U32.AND P6, PT, R3, R32, PT ;  /* 0x000000200300720c */ /* 0x000fc60003fc4070 */
[----:B------:R-:W-:Y:S01]  /*1d40*/  IMAD R33, R3, R36, R35 ;  /* 0x0000002403217224 */ /* 0x000fe200078e0223 */
[----:B------:R-:W-:Y:S01]  /*1d50*/  IABS R36, R40 ;  /* 0x0000002800247213 */ /* 0x000fe20000000000 */
[----:B------:R-:W-:Y:S02]  /*1d60*/  IMAD.MOV R34, RZ, RZ, -R34 ;  /* 0x000000ffff227224 */ /* 0x000fe400078e0a22 */
[----:B------:R-:W-:Y:S01]  /*1d70*/  @!P5 IMAD.IADD R31, R31, 0x1, -R3 ;  /* 0x000000011f1fd824 */ /* 0x000fe200078e0a03 */
[C---:B------:R-:W-:Y:S01]  /*1d80*/  ISETP.GT.U32.AND P5, PT, R3.reuse, R33, PT ;  /* 0x000000210300720c */ /* 0x040fe20003fa4070 */
[----:B------:R-:W-:Y:S02]  /*1d90*/  IMAD R34, R3, R34, R37 ;  /* 0x0000002203227224 */ /* 0x000fe400078e0225 */
[----:B------:R-:W-:-:S04]  /*1da0*/  IMAD.HI.U32 R35, R8, R38, RZ ;  /* 0x0000002608237227 */ /* 0x000fc800078e00ff */
[----:B------:R-:W-:Y:S01]  /*1db0*/  @!P6 IMAD.IADD R32, R32, 0x1, -R3 ;  /* 0x000000012020e824 */ /* 0x000fe200078e0a03 */
[----:B------:R-:W-:Y:S01]  /*1dc0*/  ISETP.GT.U32.AND P6, PT, R3, R34, PT ;  /* 0x000000220300720c */ /* 0x000fe20003fc4070 */
[----:B------:R-:W-:Y:S02]  /*1dd0*/  IMAD.MOV R35, RZ, RZ, -R35 ;  /* 0x000000ffff237224 */ /* 0x000fe400078e0a23 */
[----:B------:R-:W-:Y:S02]  /*1de0*/  @!P2 IMAD.MOV R31, RZ, RZ, -R31 ;  /* 0x000000ffff1fa224 */ /* 0x000fe400078e0a1f */
[----:B------:R-:W-:Y:S02]  /*1df0*/  @!P5 IMAD.IADD R33, R33, 0x1, -R3 ;  /* 0x000000012121d824 */ /* 0x000fe400078e0a03 */
[C---:B------:R-:W-:Y:S02]  /*1e00*/  IMAD R35, R3.reuse, R35, R38 ;  /* 0x0000002303237224 */ /* 0x040fe400078e0226 */
[----:B------:R-:W-:Y:S01]  /*1e10*/  IMAD.MOV.U32 R38, RZ, RZ, R36 ;  /* 0x000000ffff267224 */ /* 0x000fe200078e0024 */
[C---:B------:R-:W-:Y:S01]  /*1e20*/  ISETP.GT.U32.AND P5, PT, R3.reuse, R33, PT ;  /* 0x000000210300720c */ /* 0x040fe20003fa4070 */
[----:B------:R-:W-:Y:S01]  /*1e30*/  IMAD.HI.U32 R37, R8, R39, RZ ;  /* 0x0000002708257227 */ /* 0x000fe200078e00ff */
[----:B------:R-:W-:-:S03]  /*1e40*/  ISETP.GT.U32.AND P2, PT, R3, R35, PT ;  /* 0x000000230300720c */ /* 0x000fc60003f44070 */
[----:B------:R-:W-:Y:S02]  /*1e50*/  @!P6 IMAD.IADD R34, R34, 0x1, -R3 ;  /* 0x000000012222e824 */ /* 0x000fe400078e0a03 */
[----:B------:R-:W-:-:S03]  /*1e60*/  IMAD.HI.U32 R36, R8, R38, RZ ;  /* 0x0000002608247227 */ /* 0x000fc600078e00ff */
[C---:B------:R-:W-:Y:S01]  /*1e70*/  ISETP.GT.U32.AND P6, PT, R3.reuse, R34, PT ;  /* 0x000000220300720c */ /* 0x040fe20003fc4070 */
[----:B------:R-:W-:Y:S02]  /*1e80*/  IMAD.MOV R36, RZ, RZ, -R36 ;  /* 0x000000ffff247224 */ /* 0x000fe400078e0a24 */
[----:B------:R-:W-:Y:S01]  /*1e90*/  @!P0 IMAD.MOV R32, RZ, RZ, -R32 ;  /* 0x000000ffff208224 */ /* 0x000fe200078e0a20 */
[----:B------:R-:W-:Y:S01]  /*1ea0*/  ISETP.GE.AND P0, PT, R40, RZ, PT ;  /* 0x000000ff2800720c */ /* 0x000fe20003f06270 */
[----:B------:R-:W-:Y:S02]  /*1eb0*/  IMAD R36, R3, R36, R38 ;  /* 0x0000002403247224 */ /* 0x000fe400078e0226 */
[----:B------:R-:W-:Y:S02]  /*1ec0*/  IMAD.MOV R40, RZ, RZ, -R37 ;  /* 0x000000ffff287224 */ /* 0x000fe400078e0a25 */
[----:B------:R-:W-:Y:S01]  /*1ed0*/  @!P5 IMAD.IADD R33, R33, 0x1, -R3 ;  /* 0x000000012121d824 */ /* 0x000fe200078e0a03 */
[C---:B------:R-:W-:Y:S01]  /*1ee0*/  ISETP.GT.U32.AND P5, PT, R3.reuse, R36, PT ;  /* 0x000000240300720c */ /* 0x040fe20003fa4070 */
[----:B------:R-:W-:Y:S01]  /*1ef0*/  IMAD R37, R3, R40, R39 ;  /* 0x0000002803257224 */ /* 0x000fe200078e0227 */
[----:B------:R-:W-:Y:S01]  /*1f00*/  LOP3.LUT R40, R2, 0x3a, RZ, 0xfc, !PT ;  /* 0x0000003a02287812 */ /* 0x000fe200078efcff */
[----:B------:R-:W-:-:S02]  /*1f10*/  @!P2 IMAD.IADD R35, R35, 0x1, -R3 ;  /* 0x000000012323a824 */ /* 0x000fc400078e0a03 */
[----:B------:R-:W-:Y:S01]  /*1f20*/  @!P6 IMAD.IADD R34, R34, 0x1, -R3 ;  /* 0x000000012222e824 */ /* 0x000fe200078e0a03 */
[C---:B------:R-:W-:Y:S01]  /*1f30*/  ISETP.GT.U32.AND P6, PT, R3.reuse, R37, PT ;  /* 0x000000250300720c */ /* 0x040fe20003fc4070 */
[----:B------:R-:W-:Y:S01]  /*1f40*/  IMAD.HI.U32 R38, R8, R41, RZ ;  /* 0x0000002908267227 */ /* 0x000fe200078e00ff */
[----:B------:R-:W-:-:S03]  /*1f50*/  ISETP.GT.U32.AND P2, PT, R3, R35, PT ;  /* 0x000000230300720c */ /* 0x000fc60003f44070 */
[----:B------:R-:W-:Y:S02]  /*1f60*/  IMAD.MOV R38, RZ, RZ, -R38 ;  /* 0x000000ffff267224 */ /* 0x000fe400078e0a26 */
[----:B------:R-:W-:Y:S02]  /*1f70*/  @!P5 IMAD.IADD R36, R36, 0x1, -R3 ;  /* 0x000000012424d824 */ /* 0x000fe400078e0a03 */
[C---:B------:R-:W-:Y:S01]  /*1f80*/  IMAD R38, R3.reuse, R38, R41 ;  /* 0x0000002603267224 */ /* 0x040fe200078e0229 */
[----:B------:R-:W-:Y:S01]  /*1f90*/  IABS R41, R40 ;  /* 0x0000002800297213 */ /* 0x000fe20000000000 */
[----:B------:R-:W-:Y:S01]  /*1fa0*/  @!P4 IMAD.MOV R34, RZ, RZ, -R34 ;  /* 0x000000ffff22c224 */ /* 0x000fe200078e0a22 */
[----:B------:R-:W-:Y:S01]  /*1fb0*/  ISETP.GT.U32.AND P5, PT, R3, R36, PT ;  /* 0x000000240300720c */ /* 0x000fe20003fa4070 */
[--C-:B------:R-:W-:Y:S01]  /*1fc0*/  @!P6 IMAD.IADD R37, R37, 0x1, -R3.reuse ;  /* 0x000000012525e824 */ /* 0x100fe200078e0a03 */
[----:B------:R-:W-:Y:S01]  /*1fd0*/  ISETP.GE.AND P4, PT, R43, RZ, PT ;  /* 0x000000ff2b00720c */ /* 0x000fe20003f86270 */
[----:B------:R-:W-:Y:S01]  /*1fe0*/  @!P2 IMAD.IADD R35, R35, 0x1, -R3 ;  /* 0x000000012323a824 */ /* 0x000fe200078e0a03 */
[----:B------:R-:W-:Y:S01]  /*1ff0*/  IABS R43, R44 ;  /* 0x0000002c002b7213 */ /* 0x000fe20000000000 */
[----:B------:R-:W-:Y:S01]  /*2000*/  IMAD.HI.U32 R39, R8, R41, RZ ;  /* 0x0000002908277227 */ /* 0x000fe200078e00ff */
[----:B------:R-:W-:-:S02]  /*2010*/  ISETP.GT.U32.AND P6, PT, R3, R37, PT ;  /* 0x000000250300720c */ /* 0x000fc40003fc4070 */
[----:B------:R-:W-:Y:S01]  /*2020*/  ISETP.GT.U32.AND P2, PT, R3, R38, PT ;  /* 0x000000260300720c */ /* 0x000fe20003f44070 */
[----:B------:R-:W-:Y:S01]  /*2030*/  @!P3 IMAD.MOV R33, RZ, RZ, -R33 ;  /* 0x000000ffff21b224 */ /* 0x000fe200078e0a21 */
[----:B------:R-:W-:Y:S01]  /*2040*/  ISETP.GE.AND P3, PT, R42, RZ, PT ;  /* 0x000000ff2a00720c */ /* 0x000fe20003f66270 */
[----:B------:R-:W-:Y:S01]  /*2050*/  @!P1 IMAD.MOV R35, RZ, RZ, -R35 ;  /* 0x000000ffff239224 */ /* 0x000fe200078e0a23 */
[----:B------:R-:W-:Y:S01]  /*2060*/  ISETP.GE.AND P1, PT, R40, RZ, PT ;  /* 0x000000ff2800720c */ /* 0x000fe20003f26270 */
[----:B------:R-:W-:Y:S02]  /*2070*/  IMAD.MOV R42, RZ, RZ, -R39 ;  /* 0x000000ffff2a7224 */ /* 0x000fe400078e0a27 */
[----:B------:R-:W-:-:S04]  /*2080*/  IMAD.HI.U32 R40, R8, R43, RZ ;  /* 0x0000002b08287227 */ /* 0x000fc800078e00ff */
[----:B------:R-:W-:Y:S01]  /*2090*/  @!P5 IMAD.IADD R36, R36, 0x1, -R3 ;  /* 0x000000012424d824 */ /* 0x000fe200078e0a03 */
[----:B------:R-:W-:Y:S01]  /*20a0*/  ISETP.GE.AND P5, PT, R44, RZ, PT ;  /* 0x000000ff2c00720c */ /* 0x000fe20003fa6270 */
[C---:B------:R-:W-:Y:S01]  /*20b0*/  IMAD R39, R3.reuse, R42, R41 ;  /* 0x0000002a03277224 */ /* 0x040fe200078e0229 */
[----:B------:R-:W-:Y:S01]  /*20c0*/  IABS R44, R45 ;  /* 0x0000002d002c7213 */ /* 0x000fe20000000000 */
[----:B------:R-:W-:Y:S01]  /*20d0*/  IMAD.MOV R40, RZ, RZ, -R40 ;  /* 0x000000ffff287224 */ /* 0x000fe200078e0a28 */
[C---:B------:R-:W-:Y:S01]  /*20e0*/  LOP3.LUT R42, R2.reuse, 0x34, RZ, 0xfc, !PT ;  /* 0x00000034022a7812 */ /* 0x040fe200078efcff */
[----:B------:R-:W-:Y:S01]  /*20f0*/  @!P0 IMAD.MOV R36, RZ, RZ, -R36 ;  /* 0x000000ffff248224 */ /* 0x000fe200078e0a24 */
[----:B------:R-:W-:Y:S01]  /*2100*/  ISETP.GT.U32.AND P0, PT, R3, R39, PT ;  /* 0x000000270300720c */ /* 0x000fe20003f04070 */
[----:B------:R-:W-:Y:S01]  /*2110*/  @!P6 IMAD.IADD R37, R37, 0x1, -R3 ;  /* 0x000000012525e824 */ /* 0x000fe200078e0a03 */
[----:B------:R-:W-:Y:S01]  /*2120*/  IABS R48, R42 ;  /* 0x0000002a00307213 */ /* 0x000fe20000000000 */
[----:B------:R-:W-:Y:S01]  /*2130*/  IMAD R40, R3, R40, R43 ;  /* 0x0000002803287224 */ /* 0x000fe200078e022b */
[----:B------:R-:W-:Y:S01]  /*2140*/  LOP3.LUT R43, R2, 0x32, RZ, 0xfc, !PT ;  /* 0x00000032022b7812 */ /* 0x000fe200078efcff */
[----:B------:R-:W-:Y:S01]  /*2150*/  @!P2 IMAD.IADD R38, R38, 0x1, -R3 ;  /* 0x000000012626a824 */ /* 0x000fe200078e0a03 */
[----:B------:R-:W-:Y:S01]  /*2160*/  ISETP.GE.AND P6, PT, R45, RZ, PT ;  /* 0x000000ff2d00720c */ /* 0x000fe20003fc6270 */
[----:B------:R-:W-:Y:S01]  /*2170*/  @!P3 IMAD.MOV R37, RZ, RZ, -R37 ;  /* 0x000000ffff25b224 */ /* 0x000fe200078e0a25 */
[C---:B------:R-:W-:Y:S01]  /*2180*/  ISETP.GT.U32.AND P3, PT, R3.reuse, R40, PT ;  /* 0x000000280300720c */ /* 0x040fe20003f64070 */
[----:B------:R-:W-:Y:S01]  /*2190*/  IMAD.HI.U32 R41, R8, R44, RZ ;  /* 0x0000002c08297227 */ /* 0x000fe200078e00ff */
[----:B------:R-:W-:-:S02]  /*21a0*/  ISETP.GT.U32.AND P2, PT, R3, R38, PT ;  /* 0x000000260300720c */ /* 0x000fc40003f44070 */
[----:B------:R-:W-:Y:S01]  /*21b0*/  LOP3.LUT R45, R2, 0x30, RZ, 0xfc, !PT ;  /* 0x00000030022d7812 */ /* 0x000fe200078efcff */
[----:B------:R-:W-:Y:S01]  /*21c0*/  @!P0 IMAD.IADD R39, R39, 0x1, -R3 ;  /* 0x0000000127278824 */ /* 0x000fe200078e0a03 */
[----:B------:R-:W-:Y:S01]  /*21d0*/  IABS R49, R43 ;  /* 0x0000002b00317213 */ /* 0x000fe20000000000 */
[----:B------:R-:W-:Y:S01]  /*21e0*/  IMAD.MOV R41, RZ, RZ, -R41 ;  /* 0x000000ffff297224 */ /* 0x000fe200078e0a29 */
[----:B------:R-:W-:Y:S01]  /*21f0*/  IABS R51, R45 ;  /* 0x0000002d00337213 */ /* 0x000fe20000000000 */
[----:B------:R-:W-:Y:S01]  /*2200*/  IMAD.HI.U32 R65, R8, R73, RZ ;  /* 0x0000004908417227 */ /* 0x000fe200078e00ff */
[----:B------:R-:W-:-:S03]  /*2210*/  ISETP.GT.U32.AND P0, PT, R3, R39, PT ;  /* 0x000000270300720c */ /* 0x000fc60003f04070 */
[--C-:B------:R-:W-:Y:S02]  /*2220*/  @!P3 IMAD.IADD R40, R40, 0x1, -R3.reuse ;  /* 0x000000012828b824 */ /* 0x100fe400078e0a03 */
[----:B------:R-:W-:Y:S01]  /*2230*/  @!P2 IMAD.IADD R38, R38, 0x1, -R3 ;  /* 0x000000012626a824 */ /* 0x000fe200078e0a03 */
[----:B------:R-:W-:Y:S01]  /*2240*/  ISETP.GE.AND P2, PT, R42, RZ, PT ;  /* 0x000000ff2a00720c */ /* 0x000fe20003f46270 */
[----:B------:R-:W-:Y:S01]  /*2250*/  IMAD.HI.U32 R42, R8, R48, RZ ;  /* 0x00000030082a7227 */ /* 0x000fe200078e00ff */
[----:B------:R-:W-:-:S03]  /*2260*/  ISETP.GT.U32.AND P3, PT, R3, R40, PT ;  /* 0x000000280300720c */ /* 0x000fc60003f64070 */
[----:B------:R-:W-:Y:S02]  /*2270*/  IMAD R41, R3, R41, R44 ;  /* 0x0000002903297224 */ /* 0x000fe400078e022c */
[----:B------:R-:W-:Y:S02]  /*2280*/  IMAD.MOV R42, RZ, RZ, -R42 ;  /* 0x000000ffff2a7224 */ /* 0x000fe400078e0a2a */
[----:B------:R-:W-:Y:S01]  /*2290*/  @!P0 IMAD.IADD R39, R39, 0x1, -R3 ;  /* 0x0000000127278824 */ /* 0x000fe200078e0a03 */
[C---:B------:R-:W-:Y:S01]  /*22a0*/  ISETP.GT.U32.AND P0, PT, R3.reuse, R41, PT ;  /* 0x000000290300720c */ /* 0x040fe20003f04070 */
[----:B------:R-:W-:Y:S02]  /*22b0*/  IMAD R42, R3, R42, R48 ;  /* 0x0000002a032a7224 */ /* 0x000fe400078e0230 */
[----:B------:R-:W-:Y:S01]  /*22c0*/  @!P4 IMAD.MOV R38, RZ, RZ, -R38 ;  /* 0x000000ffff26c224 */ /* 0x000fe200078e0a26 */
[----:B------:R-:W-:Y:S01]  /*22d0*/  ISETP.GE.AND P4, PT, R43, RZ, PT ;  /* 0x000000ff2b00720c */ /* 0x000fe20003f86270 */
[----:B------:R-:W-:Y:S01]  /*22e0*/  @!P1 IMAD.MOV R39, RZ, RZ, -R39 ;  /* 0x000000ffff279224 */ /* 0x000fe200078e0a27 */
[----:B------:R-:W-:Y:S01]  /*22f0*/  ISETP.GE.AND P1, PT, R45, RZ, PT ;  /* 0x000000ff2d00720c */ /* 0x000fe20003f26270 */
[----:B------:R-:W-:Y:S01]  /*2300*/  @!P3 IMAD.IADD R40, R40, 0x1, -R3 ;  /* 0x000000012828b824 */ /* 0x000fe200078e0a03 */
[----:B------:R-:W-:Y:S01]  /*2310*/  ISETP.GT.U32.AND P3, PT, R3, R42, PT ;  /* 0x0000002a0300720c */ /* 0x000fe20003f64070 */
[----:B------:R-:W-:-:S04]  /*2320*/  IMAD.HI.U32 R43, R8, R49, RZ ;  /* 0x00000031082b7227 */ /* 0x000fc800078e00ff */
[----:B------:R-:W-:-:S04]  /*2330*/  IMAD.HI.U32 R45, R8, R52, RZ ;  /* 0x00000034082d7227 */ /* 0x000fc800078e00ff */
[----:B------:R-:W-:-:S04]  /*2340*/  IMAD.HI.U32 R44, R8, R51, RZ ;  /* 0x00000033082c7227 */ /* 0x000fc800078e00ff */
[----:B------:R-:W-:Y:S02]  /*2350*/  IMAD.MOV R50, RZ, RZ, -R43 ;  /* 0x000000ffff327224 */ /* 0x000fe400078e0a2b */
[----:B------:R-:W-:Y:S02]  /*2360*/  IMAD.MOV R45, RZ, RZ, -R45 ;  /* 0x000000ffff2d7224 */ /* 0x000fe400078e0a2d */
[----:B------:R-:W-:Y:S02]  /*2370*/  IMAD.MOV R48, RZ, RZ, -R44 ;  /* 0x000000ffff307224 */ /* 0x000fe400078e0a2c */
[----:B------:R-:W-:Y:S02]  /*2380*/  IMAD R44, R3, R50, R49 ;  /* 0x00000032032c7224 */ /* 0x000fe400078e0231 */
[----:B------:R-:W-:Y:S02]  /*2390*/  @!P0 IMAD.IADD R41, R41, 0x1, -R3 ;  /* 0x0000000129298824 */ /* 0x000fe400078e0a03 */
[----:B------:R-:W-:-:S02]  /*23a0*/  IMAD R50, R3, R45, R52 ;  /* 0x0000002d03327224 */ /* 0x000fc400078e0234 */
[----:B------:R-:W-:Y:S01]  /*23b0*/  @!P3 IMAD.IADD R42, R42, 0x1, -R3 ;  /* 0x000000012a2ab824 */ /* 0x000fe200078e0a03 */
[C---:B------:R-:W-:Y:S01]  /*23c0*/  ISETP.GT.U32.AND P0, PT, R3.reuse, R41, PT ;  /* 0x000000290300720c */ /* 0x040fe20003f04070 */
[C---:B------:R-:W-:Y:S01]  /*23d0*/  IMAD R48, R3.reuse, R48, R51 ;  /* 0x0000003003307224 */ /* 0x040fe200078e0233 */
[C---:B------:R-:W-:Y:S01]  /*23e0*/  ISETP.GT.U32.AND P3, PT, R3.reuse, R50, PT ;  /* 0x000000320300720c */ /* 0x040fe20003f64070 */
[----:B------:R-:W-:Y:S01]  /*23f0*/  @!P5 IMAD.MOV R40, RZ, RZ, -R40 ;  /* 0x000000ffff28d224 */ /* 0x000fe200078e0a28 */
[----:B------:R-:W-:Y:S01]  /*2400*/  LOP3.LUT R51, R2, 0x2c, RZ, 0xfc, !PT ;  /* 0x0000002c02337812 */ /* 0x000fe200078efcff */
[----:B------:R-:W-:Y:S01]  /*2410*/  IMAD.HI.U32 R45, R8, R54, RZ ;  /* 0x00000036082d7227 */ /* 0x000fe200078e00ff */
[----:B------:R-:W-:Y:S02]  /*2420*/  ISETP.GT.U32.AND P5, PT, R3, R44, PT ;  /* 0x0000002c0300720c */ /* 0x000fe40003fa4070 */
[----:B------:R-:W-:Y:S01]  /*2430*/  IABS R52, R51 ;  /* 0x0000003300347213 */ /* 0x000fe20000000000 */
[----:B------:R-:W-:Y:S01]  /*2440*/  IMAD.MOV R88, RZ, RZ, -R65 ;  /* 0x000000ffff587224 */ /* 0x000fe200078e0a41 */
[----:B------:R-:W-:-:S03]  /*2450*/  IABS R65, R154 ;  /* 0x0000009a00417213 */ /* 0x000fc60000000000 */
[--C-:B------:R-:W-:Y:S01]  /*2460*/  @!P0 IMAD.IADD R41, R41, 0x1, -R3.reuse ;  /* 0x0000000129298824 */ /* 0x100fe200078e0a03 */
[----:B------:R-:W-:Y:S01]  /*2470*/  ISETP.GT.U32.AND P0, PT, R3, R48, PT ;  /* 0x000000300300720c */ /* 0x000fe20003f04070 */
[----:B------:R-:W-:Y:S02]  /*2480*/  @!P3 IMAD.IADD R50, R50, 0x1, -R3 ;  /* 0x000000013232b824 */ /* 0x000fe400078e0a03 */
[----:B------:R-:W-:-:S03]  /*2490*/  IMAD.HI.U32 R43, R8, R52, RZ ;  /* 0x00000034082b7227 */ /* 0x000fc600078e00ff */
[C---:B------:R-:W-:Y:S01]  /*24a0*/  ISETP.GT.U32.AND P3, PT, R3.reuse, R50, PT ;  /* 0x000000320300720c */ /* 0x040fe20003f64070 */
[----:B------:R-:W-:Y:S02]  /*24b0*/  IMAD.MOV R49, RZ, RZ, -R43 ;  /* 0x000000ffff317224 */ /* 0x000fe400078e0a2b */
[----:B------:R-:W-:Y:S01]  /*24c0*/  @!P5 IMAD.IADD R44, R44, 0x1, -R3 ;  /* 0x000000012c2cd824 */ /* 0x000fe200078e0a03 */
[C---:B------:R-:W-:Y:S01]  /*24d0*/  ISETP.GT.U32.AND P5, PT, R3.reuse, R42, PT ;  /* 0x0000002a0300720c */ /* 0x040fe20003fa4070 */
[C---:B------:R-:W-:Y:S02]  /*24e0*/  IMAD R52, R3.reuse, R49, R52 ;  /* 0x0000003103347224 */ /* 0x040fe400078e0234 */
[----:B------:R-:W-:Y:S02]  /*24f0*/  IMAD.MOV R49, RZ, RZ, -R45 ;  /* 0x000000ffff317224 */ /* 0x000fe400078e0a2d */
[----:B------:R-:W-:Y:S01]  /*2500*/  @!P0 IMAD.IADD R48, R48, 0x1, -R3 ;  /* 0x0000000130308824 */ /* 0x000fe200078e0a03 */
[C---:B------:R-:W-:Y:S01]  /*2510*/  ISETP.GT.U32.AND P0, PT, R3.reuse, R44, PT ;  /* 0x0000002c0300720c */ /* 0x040fe20003f04070 */
[----:B------:R-:W-:-:S02]  /*2520*/  IMAD R54, R3, R49, R54 ;  /* 0x0000003103367224 */ /* 0x000fc400078e0236 */
[----:B------:R-:W-:Y:S02]  /*2530*/  @!P3 IMAD.IADD R50, R50, 0x1, -R3 ;  /* 0x000000013232b824 */ /* 0x000fe400078e0a03 */
[----:B------:R-:W-:Y:S01]  /*2540*/  IMAD.HI.U32 R45, R8, R58, RZ ;  /* 0x0000003a082d7227 */ /* 0x000fe200078e00ff */
[----:B------:R-:W-:-:S03]  /*2550*/  ISETP.GT.U32.AND P3, PT, R3, R54, PT ;  /* 0x000000360300720c */ /* 0x000fc60003f64070 */
[----:B------:R-:W-:Y:S02]  /*2560*/  IMAD.MOV R45, RZ, RZ, -R45 ;  /* 0x000000ffff2d7224 */ /* 0x000fe400078e0a2d */
[----:B------:R-:W-:-:S04]  /*2570*/  IMAD.HI.U32 R43, R8, R56, RZ ;  /* 0x00000038082b7227 */ /* 0x000fc800078e00ff */
[--C-:B------:R-:W-:Y:S01]  /*2580*/  @!P0 IMAD.IADD R44, R44, 0x1, -R3.reuse ;  /* 0x000000012c2c8824 */ /* 0x100fe200078e0a03 */
[C---:B------:R-:W-:Y:S01]  /*2590*/  ISETP.GT.U32.AND P0, PT, R3.reuse, R52, PT ;  /* 0x000000340300720c */ /* 0x040fe20003f04070 */
[C---:B------:R-:W-:Y:S02]  /*25a0*/  IMAD R58, R3.reuse, R45, R58 ;  /* 0x0000002d033a7224 */ /* 0x040fe400078e023a */
[----:B------:R-:W-:Y:S02]  /*25b0*/  @!P3 IMAD.IADD R54, R54, 0x1, -R3 ;  /* 0x000000013636b824 */ /* 0x000fe400078e0a03 */
[----:B------:R-:W-:Y:S01]  /*25c0*/  IMAD.MOV R43, RZ, RZ, -R43 ;  /* 0x000000ffff2b7224 */ /* 0x000fe200078e0a2b */
[----:B------:R-:W-:Y:S01]  /*25d0*/  ISETP.GT.U32.AND P3, PT, R3, R58, PT ;  /* 0x0000003a0300720c */ /* 0x000fe20003f64070 */
[----:B------:R-:W-:Y:S01]  /*25e0*/  @!P5 IMAD.IADD R42, R42, 0x1, -R3 ;  /* 0x000000012a2ad824 */ /* 0x000fe200078e0a03 */
[----:B------:R-:W-:Y:S01]  /*25f0*/  ISETP.GE.AND P5, PT, R53, RZ, PT ;  /* 0x000000ff3500720c */ /* 0x000fe20003fa6270 */
[----:B------:R-:W-:Y:S01]  /*2600*/  IMAD R56, R3, R43, R56 ;  /* 0x0000002b03387224 */ /* 0x000fe200078e0238 */
[----:B------:R-:W-:Y:S01]  /*2610*/  LOP3.LUT R53, R2, 0x10, RZ, 0xfc, !PT ;  /* 0x0000001002357812 */ /* 0x000fe200078efcff */
[----:B------:R-:W-:-:S02]  /*2620*/  @!P2 IMAD.MOV R42, RZ, RZ, -R42 ;  /* 0x000000ffff2aa224 */ /* 0x000fc400078e0a2a */
[----:B------:R-:W-:Y:S01]  /*2630*/  @!P0 IMAD.IADD R52, R52, 0x1, -R3 ;  /* 0x0000000134348824 */ /* 0x000fe200078e0a03 */
[C---:B------:R-:W-:Y:S01]  /*2640*/  ISETP.GT.U32.AND P0, PT, R3.reuse, R56, PT ;  /* 0x000000380300720c */ /* 0x040fe20003f04070 */
[----:B------:R-:W-:Y:S01]  /*2650*/  IMAD.MOV.U32 R43, RZ, RZ, R44 ;  /* 0x000000ffff2b7224 */ /* 0x000fe200078e002c */
[----:B------:R-:W-:Y:S01]  /*2660*/  IABS R80, R53 ;  /* 0x0000003500507213 */ /* 0x000fe20000000000 */
[----:B------:R-:W-:Y:S01]  /*2670*/  IMAD.HI.U32 R45, R8, R60, RZ ;  /* 0x0000003c082d7227 */ /* 0x000fe200078e00ff */
[----:B------:R-:W-:-:S03]  /*2680*/  ISETP.GT.U32.AND P2, PT, R3, R52, PT ;  /* 0x000000340300720c */ /* 0x000fc60003f44070 */
[----:B------:R-:W-:Y:S02]  /*2690*/  @!P3 IMAD.IADD R58, R58, 0x1, -R3 ;  /* 0x000000013a3ab824 */ /* 0x000fe400078e0a03 */
[----:B------:R-:W-:Y:S02]  /*26a0*/  @!P4 IMAD.MOV R43, RZ, RZ, -R43 ;  /* 0x000000ffff2bc224 */ /* 0x000fe400078e0a2b */
[----:B------:R-:W-:Y:S01]  /*26b0*/  IMAD.MOV R45, RZ, RZ, -R45 ;  /* 0x000000ffff2d7224 */ /* 0x000fe200078e0a2d */
[----:B------:R-:W-:Y:S01]  /*26c0*/  ISETP.GT.U32.AND P4, PT, R3, R58, PT ;  /* 0x0000003a0300720c */ /* 0x000fe20003f84070 */
[----:B------:R-:W-:-:S04]  /*26d0*/  IMAD.HI.U32 R44, R8, R62, RZ ;  /* 0x0000003e082c7227 */ /* 0x000fc800078e00ff */
[C---:B------:R-:W-:Y:S02]  /*26e0*/  IMAD R60, R3.reuse, R45, R60 ;  /* 0x0000002d033c7224 */ /* 0x040fe400078e023c */
[----:B------:R-:W-:Y:S02]  /*26f0*/  IMAD.MOV R44, RZ, RZ, -R44 ;  /* 0x000000ffff2c7224 */ /* 0x000fe400078e0a2c */
[--C-:B------:R-:W-:Y:S01]  /*2700*/  @!P2 IMAD.IADD R52, R52, 0x1, -R3.reuse ;  /* 0x000000013434a824 */ /* 0x100fe200078e0a03 */
[C---:B------:R-:W-:Y:S01]  /*2710*/  ISETP.GT.U32.AND P2, PT, R3.reuse, R60, PT ;  /* 0x0000003c0300720c */ /* 0x040fe20003f44070 */
[C---:B------:R-:W-:Y:S02]  /*2720*/  IMAD R62, R3.reuse, R44, R62 ;  /* 0x0000002c033e7224 */ /* 0x040fe400078e023e */
[----:B------:R-:W-:Y:S02]  /*2730*/  @!P4 IMAD.IADD R58, R58, 0x1, -R3 ;  /* 0x000000013a3ac824 */ /* 0x000fe400078e0a03 */
[----:B------:R-:W-:Y:S01]  /*2740*/  IMAD.HI.U32 R45, R8, R64, RZ ;  /* 0x00000040082d7227 */ /* 0x000fe200078e00ff */
[----:B------:R-:W-:-:S03]  /*2750*/  ISETP.GT.U32.AND P4, PT, R3, R62, PT ;  /* 0x0000003e0300720c */ /* 0x000fc60003f84070 */
[----:B------:R-:W-:-:S04]  /*2760*/  IMAD.HI.U32 R49, R8, R66, RZ ;  /* 0x0000004208317227 */ /* 0x000fc800078e00ff */
[----:B------:R-:W-:Y:S02]  /*2770*/  @!P2 IMAD.IADD R60, R60, 0x1, -R3 ;  /* 0x000000013c3ca824 */ /* 0x000fe400078e0a03 */
[----:B------:R-:W-:Y:S02]  /*2780*/  IMAD.MOV R45, RZ, RZ, -R45 ;  /* 0x000000ffff2d7224 */ /* 0x000fe400078e0a2d */
[----:B------:R-:W-:Y:S02]  /*2790*/  IMAD.MOV R49, RZ, RZ, -R49 ;  /* 0x000000ffff317224 */ /* 0x000fe400078e0a31 */
[----:B------:R-:W-:Y:S01]  /*27a0*/  @!P4 IMAD.IADD R62, R62, 0x1, -R3 ;  /* 0x000000013e3ec824 */ /* 0x000fe200078e0a03 */
[C---:B------:R-:W-:Y:S01]  /*27b0*/  ISETP.GT.U32.AND P4, PT, R3.reuse, R60, PT ;  /* 0x0000003c0300720c */ /* 0x040fe20003f84070 */
[C---:B------:R-:W-:Y:S02]  /*27c0*/  IMAD R64, R3.reuse, R45, R64 ;  /* 0x0000002d03407224 */ /* 0x040fe400078e0240 */
[----:B------:R-:W-:-:S02]  /*27d0*/  IMAD R66, R3, R49, R66 ;  /* 0x0000003103427224 */ /* 0x000fc400078e0242 */
[----:B------:R-:W-:Y:S01]  /*27e0*/  @!P0 IMAD.IADD R56, R56, 0x1, -R3 ;  /* 0x0000000138388824 */ /* 0x000fe200078e0a03 */
[C---:B------:R-:W-:Y:S01]  /*27f0*/  ISETP.GT.U32.AND P2, PT, R3.reuse, R64, PT ;  /* 0x000000400300720c */ /* 0x040fe20003f44070 */
[C---:B------:R-:W-:Y:S01]  /*2800*/  IMAD.HI.U32 R44, R8.reuse, R68, RZ ;  /* 0x00000044082c7227 */ /* 0x040fe200078e00ff */
[C---:B------:R-:W-:Y:S02]  /*2810*/  ISETP.GT.U32.AND P0, PT, R3.reuse, R54, PT ;  /* 0x000000360300720c */ /* 0x040fe40003f04070 */
[----:B------:R-:W-:Y:S01]  /*2820*/  ISETP.GT.U32.AND P3, PT, R3, R56, PT ;  /* 0x000000380300720c */ /* 0x000fe20003f64070 */
[----:B------:R-:W-:-:S04]  /*2830*/  IMAD.HI.U32 R49, R8, R72, RZ ;  /* 0x0000004808317227 */ /* 0x000fc800078e00ff */
[--C-:B------:R-:W-:Y:S01]  /*2840*/  @!P4 IMAD.IADD R60, R60, 0x1, -R3.reuse ;  /* 0x000000013c3cc824 */ /* 0x100fe200078e0a03 */
[----:B------:R-:W-:Y:S01]  /*2850*/  ISETP.GT.U32.AND P4, PT, R3, R66, PT ;  /* 0x000000420300720c */ /* 0x000fe20003f84070 */
[----:B------:R-:W-:Y:S02]  /*2860*/  @!P5 IMAD.MOV R50, RZ, RZ, -R50 ;  /* 0x000000ffff32d224 */ /* 0x000fe400078e0a32 */
[--C-:B------:R-:W-:Y:S02]  /*2870*/  @!P2 IMAD.IADD R64, R64, 0x1, -R3.reuse ;  /* 0x000000014040a824 */ /* 0x100fe400078e0a03 */
[----:B------:R-:W-:Y:S01]  /*2880*/  @!P0 IMAD.IADD R54, R54, 0x1, -R3 ;  /* 0x0000000136368824 */ /* 0x000fe200078e0a03 */
[----:B------:R-:W-:Y:S01]  /*2890*/  ISETP.GE.AND P0, PT, R55, RZ, PT ;  /* 0x000000ff3700720c */ /* 0x000fe20003f06270 */
[----:B------:R-:W-:Y:S01]  /*28a0*/  IMAD.MOV R44, RZ, RZ, -R44 ;  /* 0x000000ffff2c7224 */ /* 0x000fe200078e0a2c */
[C---:B------:R-:W-:Y:S01]  /*28b0*/  ISETP.GT.U32.AND P2, PT, R3.reuse, R64, PT ;  /* 0x000000400300720c */ /* 0x040fe20003f44070 */
[----:B------:R-:W-:Y:S01]  /*28c0*/  IMAD.MOV R49, RZ, RZ, -R49 ;  /* 0x000000ffff317224 */ /* 0x000fe200078e0a31 */
[----:B------:R-:W0:Y:S01]  /*28d0*/  I2F.RP R55, R96 ;  /* 0x0000006000377306 */ /* 0x000e220000209400 */
[----:B------:R-:W-:Y:S01]  /*28e0*/  @!P6 IMAD.MOV R41, RZ, RZ, -R41 ;  /* 0x000000ffff29e224 */ /* 0x000fe200078e0a29 */
[----:B------:R-:W-:Y:S01]  /*28f0*/  ISETP.GT.U32.AND P6, PT, R3, R48, PT ;  /* 0x000000300300720c */ /* 0x000fe20003fc4070 */
[----:B------:R-:W-:-:S02]  /*2900*/  @!P4 IMAD.IADD R66, R66, 0x1, -R3 ;  /* 0x000000014242c824 */ /* 0x000fc400078e0a03 */
[C---:B------:R-:W-:Y:S02]  /*2910*/  IMAD R68, R3.reuse, R44, R68 ;  /* 0x0000002c03447224 */ /* 0x040fe400078e0244 */
[C---:B------:R-:W-:Y:S01]  /*2920*/  IMAD R72, R3.reuse, R49, R72 ;  /* 0x0000003103487224 */ /* 0x040fe200078e0248 */
[----:B------:R-:W-:Y:S01]  /*2930*/  ISETP.GT.U32.AND P5, PT, R3, R66, PT ;  /* 0x000000420300720c */ /* 0x000fe20003fa4070 */
[----:B------:R-:W-:Y:S01]  /*2940*/  IMAD.HI.U32 R44, R8, R74, RZ ;  /* 0x0000004a082c7227 */ /* 0x000fe200078e00ff */
[----:B------:R-:W-:-:S03]  /*2950*/  LOP3.LUT R49, R2, 0x14, RZ, 0xfc, !PT ;  /* 0x0000001402317812 */ /* 0x000fc600078efcff */
[----:B------:R-:W-:Y:S01]  /*2960*/  IMAD.MOV R44, RZ, RZ, -R44 ;  /* 0x000000ffff2c7224 */ /* 0x000fe200078e0a2c */
[----:B------:R-:W-:Y:S01]  /*2970*/  IABS R76, R49 ;  /* 0x00000031004c7213 */ /* 0x000fe20000000000 */
[----:B------:R-:W-:Y:S01]  /*2980*/  @!P2 IMAD.IADD R64, R64, 0x1, -R3 ;  /* 0x000000014040a824 */ /* 0x000fe200078e0a03 */
[C---:B------:R-:W-:Y:S01]  /*2990*/  ISETP.GT.U32.AND P2, PT, R3.reuse, R68, PT ;  /* 0x000000440300720c */ /* 0x040fe20003f44070 */
[----:B------:R-:W-:Y:S01]  /*29a0*/  IMAD R74, R3, R44, R74 ;  /* 0x0000002c034a7224 */ /* 0x000fe200078e024a */
[----:B0-----:R-:W0:Y:S01]  /*29b0*/  MUFU.RCP R55, R55 ;  /* 0x0000003700377308 */ /* 0x001e220000001000 */
[----:B------:R-:W-:-:S04]  /*29c0*/  IMAD.HI.U32 R44, R8, R76, RZ ;  /* 0x0000004c082c7227 */ /* 0x000fc800078e00ff */
[--C-:B------:R-:W-:Y:S01]  /*29d0*/  @!P5 IMAD.IADD R66, R66, 0x1, -R3.reuse ;  /* 0x000000014242d824 */ /* 0x100fe200078e0a03 */
[----:B------:R-:W-:Y:S01]  /*29e0*/  ISETP.GT.U32.AND P5, PT, R3, R72, PT ;  /* 0x000000480300720c */ /* 0x000fe20003fa4070 */
[--C-:B------:R-:W-:Y:S01]  /*29f0*/  @!P3 IMAD.IADD R56, R56, 0x1, -R3.reuse ;  /* 0x000000013838b824 */ /* 0x100fe200078e0a03 */
[----:B------:R-:W-:Y:S01]  /*2a00*/  ISETP.GE.AND P3, PT, R57, RZ, PT ;  /* 0x000000ff3900720c */ /* 0x000fe20003f66270 */
[----:B------:R-:W-:Y:S01]  /*2a10*/  @!P6 IMAD.IADD R48, R48, 0x1, -R3 ;  /* 0x000000013030e824 */ /* 0x000fe200078e0a03 */
[----:B------:R-:W-:Y:S01]  /*2a20*/  ISETP.GE.AND P6, PT, R51, RZ, PT ;  /* 0x000000ff3300720c */ /* 0x000fe20003fc6270 */
[----:B------:R-:W-:Y:S01]  /*2a30*/  IMAD.MOV R57, RZ, RZ, -R44 ;  /* 0x000000ffff397224 */ /* 0x000fe200078e0a2c */
[----:B------:R-:W-:Y:S01]  /*2a40*/  LOP3.LUT R51, R2, 0x12, RZ, 0xfc, !PT ;  /* 0x0000001202337812 */ /* 0x000fe200078efcff */
[----:B------:R-:W-:-:S03]  /*2a50*/  IMAD.HI.U32 R45, R8, R70, RZ ;  /* 0x00000046082d7227 */ /* 0x000fc600078e00ff */
[----:B------:R-:W-:Y:S01]  /*2a60*/  IABS R78, R51 ;  /* 0x00000033004e7213 */ /* 0x000fe20000000000 */
[C---:B------:R-:W-:Y:S02]  /*2a70*/  IMAD R76, R3.reuse, R57, R76 ;  /* 0x00000039034c7224 */ /* 0x040fe400078e024c */
[--C-:B------:R-:W-:Y:S02]  /*2a80*/  @!P2 IMAD.IADD R68, R68, 0x1, -R3.reuse ;  /* 0x000000014444a824 */ /* 0x100fe400078e0a03 */
[----:B------:R-:W-:Y:S01]  /*2a90*/  @!P5 IMAD.IADD R72, R72, 0x1, -R3 ;  /* 0x000000014848d824 */ /* 0x000fe200078e0a03 */
[C---:B------:R-:W-:Y:S01]  /*2aa0*/  ISETP.GT.U32.AND P5, PT, R3.reuse, R76, PT ;  /* 0x0000004c0300720c */ /* 0x040fe20003fa4070 */
[----:B------:R-:W-:Y:S01]  /*2ab0*/  IMAD.MOV R45, RZ, RZ, -R45 ;  /* 0x000000ffff2d7224 */ /* 0x000fe200078e0a2d */
[----:B------:R-:W-:Y:S01]  /*2ac0*/  ISETP.GT.U32.AND P2, PT, R3, R68, PT ;  /* 0x000000440300720c */ /* 0x000fe20003f44070 */
[----:B------:R-:W-:-:S04]  /*2ad0*/  IMAD.HI.U32 R44, R8, R78, RZ ;  /* 0x0000004e082c7227 */ /* 0x000fc800078e00ff */
[----:B------:R-:W-:Y:S02]  /*2ae0*/  IMAD R70, R3, R45, R70 ;  /* 0x0000002d03467224 */ /* 0x000fe400078e0246 */
[----:B------:R-:W-:Y:S02]  /*2af0*/  IMAD.MOV R44, RZ, RZ, -R44 ;  /* 0x000000ffff2c7224 */ /* 0x000fe400078e0a2c */
[----:B0-----:R-:W-:Y:S01]  /*2b00*/  VIADD R45, R55, 0xffffffe ;  /* 0x0ffffffe372d7836 */ /* 0x001fe20000000000 */
[C---:B------:R-:W-:Y:S01]  /*2b10*/  ISETP.GT.U32.AND P4, PT, R3.reuse, R70, PT ;  /* 0x000000460300720c */ /* 0x040fe20003f84070 */
[C---:B------:R-:W-:Y:S02]  /*2b20*/  IMAD R78, R3.reuse, R44, R78 ;  /* 0x0000002c034e7224 */ /* 0x040fe400078e024e */
[----:B------:R-:W-:Y:S02]  /*2b30*/  IMAD.HI.U32 R55, R8, R80, RZ ;  /* 0x0000005008377227 */ /* 0x000fe400078e00ff */
[----:B------:R-:W0:Y:S02]  /*2b40*/  F2I.FTZ.U32.TRUNC.NTZ R45, R45 ;  /* 0x0000002d002d7305 */ /* 0x000e24000021f000 */
[--C-:B------:R-:W-:Y:S01]  /*2b50*/  @!P5 IMAD.IADD R76, R76, 0x1, -R3.reuse ;  /* 0x000000014c4cd824 */ /* 0x100fe200078e0a03 */
[C---:B------:R-:W-:Y:S01]  /*2b60*/  ISETP.GT.U32.AND P5, PT, R3.reuse, R78, PT ;  /* 0x0000004e0300720c */ /* 0x040fe20003fa4070 */
[----:B------:R-:W-:Y:S01]  /*2b70*/  @!P2 IMAD.IADD R68, R68, 0x1, -R3 ;  /* 0x000000014444a824 */ /* 0x000fe200078e0a03 */
[----:B------:R-:W-:Y:S01]  /*2b80*/  ISETP.GT.U32.AND P2, PT, R3, R74, PT ;  /* 0x0000004a0300720c */ /* 0x000fe20003f44070 */
[----:B------:R-:W-:-:S02]  /*2b90*/  IMAD.MOV R55, RZ, RZ, -R55 ;  /* 0x000000ffff377224 */ /* 0x000fc400078e0a37 */
[----:B------:R-:W-:Y:S01]  /*2ba0*/  @!P1 IMAD.MOV R48, RZ, RZ, -R48 ;  /* 0x000000ffff309224 */ /* 0x000fe200078e0a30 */
[C---:B------:R-:W-:Y:S01]  /*2bb0*/  ISETP.GT.U32.AND P1, PT, R3.reuse, R62, PT ;  /* 0x0000003e0300720c */ /* 0x040fe20003f24070 */
[C---:B------:R-:W-:Y:S01]  /*2bc0*/  IMAD R80, R3.reuse, R55, R80 ;  /* 0x0000003703507224 */ /* 0x040fe200078e0250 */
[----:B------:R-:W-:Y:S01]  /*2bd0*/  LOP3.LUT R55, R2, 0xe, RZ, 0xfc, !PT ;  /* 0x0000000e02377812 */ /* 0x000fe200078efcff */
[--C-:B------:R-:W-:Y:S02]  /*2be0*/  @!P4 IMAD.IADD R70, R70, 0x1, -R3.reuse ;  /* 0x000000014646c824 */ /* 0x100fe400078e0a03 */
[----:B------:R-:W-:Y:S01]  /*2bf0*/  IMAD.MOV.U32 R44, RZ, RZ, RZ ;  /* 0x000000ffff2c7224 */ /* 0x000fe200078e00ff */
[----:B------:R-:W-:Y:S01]  /*2c00*/  IABS R67, R55 ;  /* 0x0000003700437213 */ /* 0x000fe20000000000 */
[----:B------:R-:W-:Y:S01]  /*2c10*/  @!P5 IMAD.IADD R78, R78, 0x1, -R3 ;  /* 0x000000014e4ed824 */ /* 0x000fe200078e0a03 */
[C---:B------:R-:W-:Y:S01]  /*2c20*/  ISETP.GT.U32.AND P4, PT, R3.reuse, R70, PT ;  /* 0x000000460300720c */ /* 0x040fe20003f84070 */
[----:B0-----:R-:W-:Y:S01]  /*2c30*/  IMAD.MOV R75, RZ, RZ, -R45 ;  /* 0x000000ffff4b7224 */ /* 0x001fe200078e0a2d */
[----:B------:R-:W-:Y:S01]  /*2c40*/  ISETP.GT.U32.AND P5, PT, R3, R80, PT ;  /* 0x000000500300720c */ /* 0x000fe20003fa4070 */
[----:B------:R-:W-:Y:S01]  /*2c50*/  @!P2 IMAD.IADD R74, R74, 0x1, -R3 ;  /* 0x000000014a4aa824 */ /* 0x000fe200078e0a03 */
[----:B------:R-:W-:Y:S01]  /*2c60*/  ISETP.GE.AND P2, PT, R63, RZ, PT ;  /* 0x000000ff3f00720c */ /* 0x000fe20003f46270 */
[----:B------:R-:W-:-:S04]  /*2c70*/  IMAD.HI.U32 R57, R8, R67, RZ ;  /* 0x0000004308397227 */ /* 0x000fc800078e00ff */
[----:B------:R-:W-:-:S04]  /*2c80*/  IMAD.HI.U32 R63, R8, R71, RZ ;  /* 0x00000047083f7227 */ /* 0x000fc800078e00ff */
[----:B------:R-:W-:Y:S01]  /*2c90*/  @!P1 IMAD.IADD R62, R62, 0x1, -R3 ;  /* 0x000000013e3e9824 */ /* 0x000fe200078e0a03 */
[----:B------:R-:W-:Y:S01]  /*2ca0*/  ISETP.GE.AND P1, PT, R59, RZ, PT ;  /* 0x000000ff3b00720c */ /* 0x000fe20003f26270 */
[----:B------:R-:W-:Y:S01]  /*2cb0*/  IMAD R75, R75, R96, RZ ;  /* 0x000000604b4b7224 */ /* 0x000fe200078e02ff */
[----:B------:R-:W-:Y:S01]  /*2cc0*/  LOP3.LUT R59, R2, 0xc, RZ, 0xfc, !PT ;  /* 0x0000000c023b7812 */ /* 0x000fe200078efcff */
[----:B------:R-:W-:Y:S02]  /*2cd0*/  IMAD.MOV R82, RZ, RZ, -R57 ;  /* 0x000000ffff527224 */ /* 0x000fe400078e0a39 */
[----:B------:R-:W-:Y:S01]  /*2ce0*/  IMAD.MOV R86, RZ, RZ, -R63 ;  /* 0x000000ffff567224 */ /* 0x000fe200078e0a3f */
[----:B------:R-:W-:Y:S01]  /*2cf0*/  IABS R69, R59 ;  /* 0x0000003b00457213 */ /* 0x000fe20000000000 */
[----:B------:R-:W-:-:S04]  /*2d00*/  IMAD.HI.U32 R63, R45, R75, R44 ;  /* 0x0000004b2d3f7227 */ /* 0x000fc800078e002c */
[----:B------:R-:W-:Y:S01]  /*2d10*/  IMAD R44, R3, R82, R67 ;  /* 0x00000052032c7224 */ /* 0x000fe200078e0243 */
[----:B------:R-:W-:Y:S01]  /*2d20*/  LOP3.LUT R67, R2, 0x6, RZ, 0xfc, !PT ;  /* 0x0000000602437812 */ /* 0x000fe200078efcff */
[--C-:B------:R-:W-:Y:S01]  /*2d30*/  @!P4 IMAD.IADD R70, R70, 0x1, -R3.reuse ;  /* 0x000000014646c824 */ /* 0x100fe200078e0a03 */
[----:B------:R-:W-:Y:S01]  /*2d40*/  ISETP.GE.AND P4, PT, R61, RZ, PT ;  /* 0x000000ff3d00720c */ /* 0x000fe20003f86270 */
[----:B------:R-:W-:Y:S01]  /*2d50*/  @!P5 IMAD.IADD R80, R80, 0x1, -R3 ;  /* 0x000000015050d824 */ /* 0x000fe200078e0a03 */
[----:B------:R-:W-:Y:S01]  /*2d60*/  ISETP.GT.U32.AND P5, PT, R3, R44, PT ;  /* 0x0000002c0300720c */ /* 0x000fe20003fa4070 */
[----:B------:R-:W-:-:S04]  /*2d70*/  IMAD.HI.U32 R61, R8, R69, RZ ;  /* 0x00000045083d7227 */ /* 0x000fc800078e00ff */
[----:B------:R-:W-:Y:S02]  /*2d80*/  IMAD.MOV R84, RZ, RZ, -R61 ;  /* 0x000000ffff547224 */ /* 0x000fe400078e0a3d */
[----:B------:R-:W-:Y:S01]  /*2d90*/  @!P0 IMAD.MOV R54, RZ, RZ, -R54 ;  /* 0x000000ffff368224 */ /* 0x000fe200078e0a36 */
[C---:B------:R-:W-:Y:S01]  /*2da0*/  ISETP.GT.U32.AND P0, PT, R3.reuse, R74, PT ;  /* 0x0000004a0300720c */ /* 0x040fe20003f04070 */
[C---:B------:R-:W-:Y:S01]  /*2db0*/  IMAD R82, R3.reuse, R84, R69 ;  /* 0x0000005403527224 */ /* 0x040fe200078e0245 */
[C---:B------:R-:W-:Y:S01]  /*2dc0*/  LOP3.LUT R69, R2.reuse, 0x4, RZ, 0xfc, !PT ;  /* 0x0000000402457812 */ /* 0x040fe200078efcff */
[C---:B------:R-:W-:Y:S01]  /*2dd0*/  IMAD R84, R3.reuse, R86, R71 ;  /* 0x0000005603547224 */ /* 0x040fe200078e0247 */
[----:B------:R-:W-:Y:S01]  /*2de0*/  LOP3.LUT R71, R2, 0x2, RZ, 0xfc, !PT ;  /* 0x0000000202477812 */ /* 0x000fe200078efcff */
[----:B------:R-:W-:Y:S01]  /*2df0*/  @!P5 IMAD.IADD R44, R44, 0x1, -R3 ;  /* 0x000000012c2cd824 */ /* 0x000fe200078e0a03 */
[C---:B------:R-:W-:Y:S01]  /*2e00*/  ISETP.GT.U32.AND P5, PT, R3.reuse, R82, PT ;  /* 0x000000520300720c */ /* 0x040fe20003fa4070 */
[----:B------:R-:W-:Y:S01]  /*2e10*/  @!P1 IMAD.MOV R58, RZ, RZ, -R58 ;  /* 0x000000ffff3a9224 */ /* 0x000fe200078e0a3a */
[----:B------:R-:W-:Y:S01]  /*2e20*/  IABS R90, R69 ;  /* 0x00000045005a7213 */ /* 0x000fe20000000000 */
[C---:B------:R-:W-:Y:S01]  /*2e30*/  IMAD R86, R3.reuse, R88, R73 ;  /* 0x0000005803567224 */ /* 0x040fe200078e0249 */
[----:B------:R-:W-:Y:S01]  /*2e40*/  ISETP.GT.U32.AND P1, PT, R3, R78, PT ;  /* 0x0000004e0300720c */ /* 0x000fe20003f24070 */
[----:B------:R-:W-:Y:S01]  /*2e50*/  @!P2 IMAD.MOV R62, RZ, RZ, -R62 ;  /* 0x000000ffff3ea224 */ /* 0x000fe200078e0a3e */
[----:B------:R-:W-:Y:S01]  /*2e60*/  IABS R92, R71 ;  /* 0x00000047005c7213 */ /* 0x000fe20000000000 */
[----:B------:R-:W-:Y:S01]  /*2e70*/  IMAD.HI.U32 R57, R8, R90, RZ ;  /* 0x0000005a08397227 */ /* 0x000fe200078e00ff */
[----:B------:R-:W-:-:S03]  /*2e80*/  IABS R88, R67 ;  /* 0x0000004300587213 */ /* 0x000fc60000000000 */
[----:B------:R-:W-:Y:S01]  /*2e90*/  @!P4 IMAD.MOV R60, RZ, RZ, -R60 ;  /* 0x000000ffff3cc224 */ /* 0x000fe200078e0a3c */
[C---:B------:R-:W-:Y:S01]  /*2ea0*/  ISETP.GT.U32.AND P4, PT, R3.reuse, R80, PT ;  /* 0x000000500300720c */ /* 0x040fe20003f84070 */
[--C-:B------:R-:W-:Y:S01]  /*2eb0*/  @!P5 IMAD.IADD R82, R82, 0x1, -R3.reuse ;  /* 0x000000015252d824 */ /* 0x100fe200078e0a03 */
[C---:B------:R-:W-:Y:S01]  /*2ec0*/  ISETP.GT.U32.AND P5, PT, R3.reuse, R72, PT ;  /* 0x000000480300720c */ /* 0x040fe20003fa4070 */
[----:B------:R-:W-:Y:S01]  /*2ed0*/  @!P0 IMAD.IADD R74, R74, 0x1, -R3 ;  /* 0x000000014a4a8824 */ /* 0x000fe200078e0a03 */
[C---:B------:R-:W-:Y:S01]  /*2ee0*/  ISETP.GT.U32.AND P0, PT, R3.reuse, R86, PT ;  /* 0x000000560300720c */ /* 0x040fe20003f04070 */
[----:B------:R-:W-:Y:S01]  /*2ef0*/  IMAD.MOV R57, RZ, RZ, -R57 ;  /* 0x000000ffff397224 */ /* 0x000fe200078e0a39 */
[C---:B------:R-:W-:Y:S01]  /*2f00*/  ISETP.GT.U32.AND P2, PT, R3.reuse, R82, PT ;  /* 0x000000520300720c */ /* 0x040fe20003f44070 */
[----:B------:R-:W-:Y:S01]  /*2f10*/  @!P3 IMAD.MOV R56, RZ, RZ, -R56 ;  /* 0x000000ffff38b224 */ /* 0x000fe200078e0a38 */
[----:B------:R-:W-:Y:S01]  /*2f20*/  ISETP.GT.U32.AND P3, PT, R3, R76, PT ;  /* 0x0000004c0300720c */ /* 0x000fe20003f64070 */
[----:B------:R-:W-:-:S04]  /*2f30*/  IMAD.HI.U32 R61, R8, R92, RZ ;  /* 0x0000005c083d7227 */ /* 0x000fc800078e00ff */
[----:B------:R-:W-:-:S04]  /*2f40*/  IMAD.HI.U32 R45, R8, R88, RZ ;  /* 0x00000058082d7227 */ /* 0x000fc800078e00ff */
[C---:B------:R-:W-:Y:S02]  /*2f50*/  IMAD R90, R3.reuse, R57, R90 ;  /* 0x00000039035a7224 */ /* 0x040fe400078e025a */
[----:B------:R-:W-:Y:S02]  /*2f60*/  IMAD.MOV R61, RZ, RZ, -R61 ;  /* 0x000000ffff3d7224 */ /* 0x000fe400078e0a3d */
[----:B------:R-:W-:Y:S02]  /*2f70*/  IMAD.MOV R45, RZ, RZ, -R45 ;  /* 0x000000ffff2d7224 */ /* 0x000fe400078e0a2d */
[----:B------:R-:W-:Y:S01]  /*2f80*/  @!P6 IMAD.MOV R52, RZ, RZ, -R52 ;  /* 0x000000ffff34e224 */ /* 0x000fe200078e0a34 */
[C---:B------:R-:W-:Y:S01]  /*2f90*/  ISETP.GT.U32.AND P6, PT, R3.reuse, R44, PT ;  /* 0x0000002c0300720c */ /* 0x040fe20003fc4070 */
[--C-:B------:R-:W-:Y:S01]  /*2fa0*/  @!P5 IMAD.IADD R72, R72, 0x1, -R3.reuse ;  /* 0x000000014848d824 */ /* 0x100fe200078e0a03 */
[C---:B------:R-:W-:Y:S01]  /*2fb0*/  ISETP.GT.U32.AND P5, PT, R3.reuse, R84, PT ;  /* 0x000000540300720c */ /* 0x040fe20003fa4070 */
[----:B------:R-:W-:Y:S01]  /*2fc0*/  @!P1 IMAD.IADD R78, R78, 0x1, -R3 ;  /* 0x000000014e4e9824 */ /* 0x000fe200078e0a03 */
[C---:B------:R-:W-:Y:S01]  /*2fd0*/  ISETP.GT.U32.AND P1, PT, R3.reuse, R90, PT ;  /* 0x0000005a0300720c */ /* 0x040fe20003f24070 */
[----:B------:R-:W-:-:S02]  /*2fe0*/  IMAD R92, R3, R61, R92 ;  /* 0x0000003d035c7224 */ /* 0x000fc400078e025c */
[----:B------:R-:W-:-:S04]  /*2ff0*/  IMAD.HI.U32 R8, R8, R94, RZ ;  /* 0x0000005e08087227 */ /* 0x000fc800078e00ff */
[----:B------:R-:W-:Y:S02]  /*3000*/  IMAD R88, R3, R45, R88 ;  /* 0x0000002d03587224 */ /* 0x000fe400078e0258 */
[--C-:B------:R-:W-:Y:S01]  /*3010*/  @!P2 IMAD.IADD R82, R82, 0x1, -R3.reuse ;  /* 0x000000015252a824 */ /* 0x100fe200078e0a03 */
[----:B------:R-:W-:Y:S01]  /*3020*/  ISETP.GE.AND P2, PT, R77, RZ, PT ;  /* 0x000000ff4d00720c */ /* 0x000fe20003f46270 */
[--C-:B------:R-:W-:Y:S01]  /*3030*/  @!P4 IMAD.IADD R80, R80, 0x1, -R3.reuse ;  /* 0x000000015050c824 */ /* 0x100fe200078e0a03 */
[----:B------:R-:W-:Y:S01]  /*3040*/  ISETP.GT.U32.AND P4, PT, R3, R92, PT ;  /* 0x0000005c0300720c */ /* 0x000fe20003f84070 */
[--C-:B------:R-:W-:Y:S01]  /*3050*/  @!P0 IMAD.IADD R86, R86, 0x1, -R3.reuse ;  /* 0x0000000156568824 */ /* 0x100fe200078e0a03 */
[----:B------:R-:W-:Y:S01]  /*3060*/  ISETP.GE.AND P0, PT, R79, RZ, PT ;  /* 0x000000ff4f00720c */ /* 0x000fe20003f06270 */
[----:B------:R-:W-:Y:S02]  /*3070*/  IMAD.MOV R8, RZ, RZ, -R8 ;  /* 0x000000ffff087224 */ /* 0x000fe400078e0a08 */
[----:B------:R-:W-:Y:S01]  /*3080*/  @!P3 IMAD.IADD R76, R76, 0x1, -R3 ;  /* 0x000000014c4cb824 */ /* 0x000fe200078e0a03 */
[C---:B------:R-:W-:Y:S01]  /*3090*/  ISETP.GT.U32.AND P3, PT, R3.reuse, R88, PT ;  /* 0x000000580300720c */ /* 0x040fe20003f64070 */
[----:B------:R-:W-:Y:S01]  /*30a0*/  IMAD R94, R3, R8, R94 ;  /* 0x00000008035e7224 */ /* 0x000fe200078e025e */
[----:B------:R-:W-:Y:S01]  /*30b0*/  SHF.R.S32.HI R8, RZ, 0x1f, R177 ;  /* 0x0000001fff087819 */ /* 0x000fe200000114b1 */
[----:B------:R-:W-:-:S03]  /*30c0*/  IMAD.HI.U32 R63, R63, R65, RZ ;  /* 0x000000413f3f7227 */ /* 0x000fc600078e00ff */
[----:B------:R-:W-:Y:S01]  /*30d0*/  LEA.HI R177, R8, R177, RZ, 0x7 ;  /* 0x000000b108b17211 */ /* 0x000fe200078f38ff */
[--C-:B------:R-:W-:Y:S01]  /*30e0*/  @!P6 IMAD.IADD R44, R44, 0x1, -R3.reuse ;  /* 0x000000012c2ce824 */ /* 0x100fe200078e0a03 */
[----:B------:R-:W-:Y:S01]  /*30f0*/  ISETP.GT.U32.AND P6, PT, R3, R94, PT ;  /* 0x0000005e0300720c */ /* 0x000fe20003fc4070 */
[----:B------:R-:W-:Y:S01]  /*3100*/  @!P5 IMAD.IADD R84, R84, 0x1, -R3 ;  /* 0x000000015454d824 */ /* 0x000fe200078e0a03 */
[----:B------:R-:W-:Y:S01]  /*3110*/  SHF.R.S32.HI R177, RZ, 0x7, R177 ;  /* 0x00000007ffb17819 */ /* 0x000fe200000114b1 */
[----:B------:R-:W-:Y:S01]  /*3120*/  @!P1 IMAD.IADD R90, R90, 0x1, -R3 ;  /* 0x000000015a5a9824 */ /* 0x000fe200078e0a03 */
[----:B------:R-:W-:Y:S01]  /*3130*/  ISETP.GE.AND P1, PT, R83, RZ, PT ;  /* 0x000000ff5300720c */ /* 0x000fe20003f26270 */
[----:B------:R-:W-:Y:S02]  /*3140*/  IMAD.MOV R63, RZ, RZ, -R63 ;  /* 0x000000ffff3f7224 */ /* 0x000fe400078e0a3f */
[----:B------:R-:W-:Y:S01]  /*3150*/  @!P2 IMAD.MOV R64, RZ, RZ, -R64 ;  /* 0x000000ffff40a224 */ /* 0x000fe200078e0a40 */
[----:B------:R-:W-:Y:S01]  /*3160*/  ISETP.GT.U32.AND P2, PT, R3, R84, PT ;  /* 0x000000540300720c */ /* 0x000fe20003f44070 */
[----:B------:R-:W-:Y:S01]  /*3170*/  @!P4 IMAD.IADD R92, R92, 0x1, -R3 ;  /* 0x000000015c5cc824 */ /* 0x000fe200078e0a03 */
[----:B------:R-:W-:Y:S01]  /*3180*/  ISETP.GE.AND P4, PT, R85, RZ, PT ;  /* 0x000000ff5500720c */ /* 0x000fe20003f86270 */
[----:B------:R-:W-:Y:S01]  /*3190*/  @!P0 IMAD.MOV R66, RZ, RZ, -R66 ;  /* 0x000000ffff428224 */ /* 0x000fe200078e0a42 */
[----:B------:R-:W-:Y:S01]  /*31a0*/  ISETP.GT.U32.AND P0, PT, R3, R86, PT ;  /* 0x000000560300720c */ /* 0x000fe20003f04070 */
[----:B------:R-:W-:-:S02]  /*31b0*/  IMAD R45, R96, R63, R65 ;  /* 0x0000003f602d7224 */ /* 0x000fc400078e0241 */
[--C-:B------:R-:W-:Y:S01]  /*31c0*/  @!P3 IMAD.IADD R88, R88, 0x1, -R3.reuse ;  /* 0x000000015858b824 */ /* 0x100fe200078e0a03 */
[----:B------:R-:W-:Y:S01]  /*31d0*/  ISETP.GE.AND P3, PT, R81, RZ, PT ;  /* 0x000000ff5100720c */ /* 0x000fe20003f66270 */
[--C-:B------:R-:W-:Y:S01]  /*31e0*/  @!P6 IMAD.IADD R94, R94, 0x1, -R3.reuse ;  /* 0x000000015e5ee824 */ /* 0x100fe200078e0a03 */
[----:B------:R-:W-:Y:S01]  /*31f0*/  ISETP.GT.U32.AND P5, PT, R96, R45, PT ;  /* 0x0000002d6000720c */ /* 0x000fe20003fa4070 */
[----:B------:R-:W-:Y:S01]  /*3200*/  @!P1 IMAD.MOV R70, RZ, RZ, -R70 ;  /* 0x000000ffff469224 */ /* 0x000fe200078e0a46 */
[----:B------:R-:W-:Y:S01]  /*3210*/  ISETP.GE.AND P6, PT, R87, RZ, PT ;  /* 0x000000ff5700720c */ /* 0x000fe20003fc6270 */
[--C-:B------:R-:W-:Y:S01]  /*3220*/  @!P2 IMAD.IADD R84, R84, 0x1, -R3.reuse ;  /* 0x000000015454a824 */ /* 0x100fe200078e0a03 */
[----:B------:R-:W-:Y:S01]  /*3230*/  ISETP.GT.U32.AND P1, PT, R3, R90, PT ;  /* 0x0000005a0300720c */ /* 0x000fe20003f24070 */
[----:B------:R-:W-:Y:S01]  /*3240*/  @!P4 IMAD.MOV R72, RZ, RZ, -R72 ;  /* 0x000000ffff48c224 */ /* 0x000fe200078e0a48 */
[----:B------:R-:W-:Y:S01]  /*3250*/  ISETP.GE.AND P2, PT, R49, RZ, PT ;  /* 0x000000ff3100720c */ /* 0x000fe20003f46270 */
[----:B------:R-:W-:Y:S01]  /*3260*/  @!P0 IMAD.IADD R86, R86, 0x1, -R3 ;  /* 0x0000000156568824 */ /* 0x000fe200078e0a03 */
[----:B------:R-:W-:-:S02]  /*3270*/  ISETP.GT.U32.AND P4, PT, R3, R92, PT ;  /* 0x0000005c0300720c */ /* 0x000fc40003f84070 */
[----:B------:R-:W-:Y:S01]  /*3280*/  ISETP.GE.AND P0, PT, R51, RZ, PT ;  /* 0x000000ff3300720c */ /* 0x000fe20003f06270 */
[----:B------:R-:W-:Y:S01]  /*3290*/  @!P3 IMAD.MOV R68, RZ, RZ, -R68 ;  /* 0x000000ffff44b224 */ /* 0x000fe200078e0a44 */
[----:B------:R-:W-:Y:S01]  /*32a0*/  ISETP.GT.U32.AND P3, PT, R3, R88, PT ;  /* 0x000000580300720c */ /* 0x000fe20003f64070 */
[----:B------:R-:W-:Y:S01]  /*32b0*/  @!P5 IMAD.IADD R45, R45, 0x1, -R96 ;  /* 0x000000012d2dd824 */ /* 0x000fe200078e0a60 */
[----:B------:R-:W-:Y:S01]  /*32c0*/  ISETP.GT.U32.AND P5, PT, R3, R94, PT ;  /* 0x0000005e0300720c */ /* 0x000fe20003fa4070 */
[----:B------:R-:W-:Y:S02]  /*32d0*/  @!P6 IMAD.MOV R74, RZ, RZ, -R74 ;  /* 0x000000ffff4ae224 */ /* 0x000fe400078e0a4a */
[--C-:B------:R-:W-:Y:S01]  /*32e0*/  @!P1 IMAD.IADD R90, R90, 0x1, -R3.reuse ;  /* 0x000000015a5a9824 */ /* 0x100fe200078e0a03 */
[----:B------:R-:W-:Y:S01]  /*32f0*/  ISETP.GT.U32.AND P6, PT, R96, R45, PT ;  /* 0x0000002d6000720c */ /* 0x000fe20003fc4070 */
[----:B------:R-:W-:Y:S01]  /*3300*/  @!P2 IMAD.MOV R76, RZ, RZ, -R76 ;  /* 0x000000ffff4ca224 */ /* 0x000fe200078e0a4c */
[----:B------:R-:W-:Y:S01]  /*3310*/  ISETP.GE.AND P1, PT, R55, RZ, PT ;  /* 0x000000ff3700720c */ /* 0x000fe20003f26270 */
[--C-:B------:R-:W-:Y:S01]  /*3320*/  @!P4 IMAD.IADD R92, R92, 0x1, -R3.reuse ;  /* 0x000000015c5cc824 */ /* 0x100fe200078e0a03 */
[----:B------:R-:W-:Y:S01]  /*3330*/  ISETP.GE.AND P2, PT, R154, RZ, PT ;  /* 0x000000ff9a00720c */ /* 0x000fe20003f46270 */
[----:B------:R-:W-:Y:S01]  /*3340*/  @!P0 IMAD.MOV R78, RZ, RZ, -R78 ;  /* 0x000000ffff4e8224 */ /* 0x000fe200078e0a4e */
[----:B------:R-:W-:Y:S01]  /*3350*/  ISETP.GE.AND P4, PT, R59, RZ, PT ;  /* 0x000000ff3b00720c */ /* 0x000fe20003f86270 */
[--C-:B------:R-:W-:Y:S01]  /*3360*/  @!P3 IMAD.IADD R88, R88, 0x1, -R3.reuse ;  /* 0x000000015858b824 */ /* 0x100fe200078e0a03 */
[----:B------:R-:W-:Y:S01]  /*3370*/  ISETP.NE.AND P0, PT, R46, RZ, PT ;  /* 0x000000ff2e00720c */ /* 0x000fe20003f05270 */
[----:B------:R-:W-:Y:S01]  /*3380*/  @!P5 IMAD.IADD R94, R94, 0x1, -R3 ;  /* 0x000000015e5ed824 */ /* 0x000fe200078e0a03 */
[----:B------:R-:W-:-:S02]  /*3390*/  ISETP.GE.AND P3, PT, R53, RZ, PT ;  /* 0x000000ff3500720c */ /* 0x000fc40003f66270 */
[----:B------:R-:W-:Y:S01]  /*33a0*/  ISETP.GE.AND P5, PT, R89, RZ, PT ;  /* 0x000000ff5900720c */ /* 0x000fe20003fa6270 */
[----:B------:R-:W-:Y:S01]  /*33b0*/  @!P6 IMAD.IADD R45, R45, 0x1, -R96 ;  /* 0x000000012d2de824 */ /* 0x000fe200078e0a60 */
[----:B------:R-:W-:Y:S01]  /*33c0*/  ISETP.GE.AND P6, PT, R67, RZ, PT ;  /* 0x000000ff4300720c */ /* 0x000fe20003fc6270 */
[----:B------:R-:W-:Y:S01]  /*33d0*/  @!P1 IMAD.MOV R44, RZ, RZ, -R44 ;  /* 0x000000ffff2c9224 */ /* 0x000fe200078e0a2c */
[----:B------:R-:W-:Y:S01]  /*33e0*/  ISETP.GE.AND P1, PT, R91, RZ, PT ;  /* 0x000000ff5b00720c */ /* 0x000fe20003f26270 */
[----:B------:R-:W-:Y:S01]  /*33f0*/  @!P2 IMAD.MOV R45, RZ, RZ, -R45 ;  /* 0x000000ffff2da224 */ /* 0x000fe200078e0a2d */
[----:B------:R-:W-:Y:S01]  /*3400*/  ISETP.GE.AND P2, PT, R71, RZ, PT ;  /* 0x000000ff4700720c */ /* 0x000fe20003f46270 */
[----:B------:R-:W-:Y:S01]  /*3410*/  @!P4 IMAD.MOV R82, RZ, RZ, -R82 ;  /* 0x000000ffff52c224 */ /* 0x000fe200078e0a52 */
[----:B------:R-:W-:Y:S02]  /*3420*/  ISETP.GE.AND P4, PT, R69, RZ, PT ;  /* 0x000000ff4500720c */ /* 0x000fe40003f86270 */
[----:B------:R-:W-:Y:S01]  /*3430*/  @!P0 LOP3.LUT R45, RZ, R46, RZ, 0x33, !PT ;  /* 0x0000002eff2d8212 */ /* 0x000fe200078e33ff */
[----:B------:R-:W-:Y:S01]  /*3440*/  @!P3 IMAD.MOV R80, RZ, RZ, -R80 ;  /* 0x000000ffff50b224 */ /* 0x000fe200078e0a50 */
[----:B------:R-:W-:Y:S01]  /*3450*/  ISETP.GE.AND P3, PT, R2, RZ, PT ;  /* 0x000000ff0200720c */ /* 0x000fe20003f66270 */
[----:B------:R-:W-:Y:S01]  /*3460*/  @!P5 IMAD.MOV R84, RZ, RZ, -R84 ;  /* 0x000000ffff54d224 */ /* 0x000fe200078e0a54 */
[----:B------:R-:W-:Y:S01]  /*3470*/  ISETP.NE.AND P0, PT, R47, RZ, PT ;  /* 0x000000ff2f00720c */ /* 0x000fe20003f05270 */
[----:B------:R-:W-:Y:S01]  /*3480*/  IMAD R45, R45, UR5, RZ ;  /* 0x000000052d2d7c24 */ /* 0x000fe2000f8e02ff */
[----:B------:R-:W-:Y:S01]  /*3490*/  LOP3.LUT R2, RZ, R47, RZ, 0x33, !PT ;  /* 0x0000002fff027212 */ /* 0x000fe200078e33ff */
[----:B------:R-:W-:Y:S01]  /*34a0*/  @!P1 IMAD.MOV R86, RZ, RZ, -R86 ;  /* 0x000000ffff569224 */ /* 0x000fe200078e0a56 */
[----:B------:R-:W-:Y:S01]  /*34b0*/  ULDC UR5, c[0x0][0x240] ;  /* 0x0000900000057ab9 */ /* 0x000fe20000000800 */
[----:B------:R-:W-:Y:S01]  /*34c0*/  @!P6 IMAD.MOV R88, RZ, RZ, -R88 ;  /* 0x000000ffff58e224 */ /* 0x000fe200078e0a58 */
[C---:B------:R-:W-:Y:S01]  /*34d0*/  SEL R4, R2.reuse, R4, !P0 ;  /* 0x0000000402047207 */ /* 0x040fe20004000000 */
[----:B------:R-:W-:Y:S01]  /*34e0*/  @!P4 IMAD.MOV R90, RZ, RZ, -R90 ;  /* 0x000000ffff5ac224 */ /* 0x000fe200078e0a5a */
[C---:B------:R-:W-:Y:S01]  /*34f0*/  SEL R6, R2.reuse, R6, !P0 ;  /* 0x0000000602067207 */ /* 0x040fe20004000000 */
[----:B------:R-:W-:Y:S01]  /*3500*/  @!P2 IMAD.MOV R92, RZ, RZ, -R92 ;  /* 0x000000ffff5ca224 */ /* 0x000fe200078e0a5c */
[----:B------:R-:W-:Y:S01]  /*3510*/  SEL R5, R2, R5, !P0 ;  /* 0x0000000502057207 */ /* 0x000fe20004000000 */
[----:B------:R-:W-:Y:S01]  /*3520*/  IMAD R4, R4, UR5, RZ ;  /* 0x0000000504047c24 */ /* 0x000fe2000f8e02ff */
[----:B------:R-:W-:Y:S01]  /*3530*/  SEL R7, R2, R7, !P0 ;  /* 0x0000000702077207 */ /* 0x000fe20004000000 */
[----:B------:R-:W-:Y:S01]  /*3540*/  @!P3 IMAD.MOV R94, RZ, RZ, -R94 ;  /* 0x000000ffff5eb224 */ /* 0x000fe200078e0a5e */
[----:B------:R-:W-:Y:S01]  /*3550*/  LEA R180, P1, R45, UR8, 0x1 ;  /* 0x000000082db47c11 */ /* 0x000fe2000f8208ff */
[----:B------:R-:W-:Y:S01]  /*3560*/  IMAD R6, R6, UR5, RZ ;  /* 0x0000000506067c24 */ /* 0x000fe2000f8e02ff */
[C---:B------:R-:W-:Y:S01]  /*3570*/  SEL R9, R2.reuse, R9, !P0 ;  /* 0x0000000902097207 */ /* 0x040fe20004000000 */
[----:B------:R-:W-:Y:S01]  /*3580*/  IMAD R5, R5, UR5, RZ ;  /* 0x0000000505057c24 */ /* 0x000fe2000f8e02ff */
[C---:B------:R-:W-:Y:S01]  /*3590*/  SEL R10, R2.reuse, R10, !P0 ;  /* 0x0000000a020a7207 */ /* 0x040fe20004000000 */
[----:B------:R-:W-:Y:S01]  /*35a0*/  IMAD R7, R7, UR5, RZ ;  /* 0x0000000507077c24 */ /* 0x000fe2000f8e02ff */
[C---:B------:R-:W-:Y:S01]  /*35b0*/  SEL R11, R2.reuse, R11, !P0 ;  /* 0x0000000b020b7207 */ /* 0x040fe20004000000 */
[----:B------:R-:W-:Y:S01]  /*35c0*/  IMAD R9, R9, UR5, RZ ;  /* 0x0000000509097c24 */ /* 0x000fe2000f8e02ff */
[----:B------:R-:W-:Y:S01]  /*35d0*/  SEL R12, R2, R12, !P0 ;  /* 0x0000000c020c7207 */ /* 0x000fe20004000000 */
[----:B------:R-:W-:Y:S01]  /*35e0*/  IMAD R10, R10, UR5, RZ ;  /* 0x000000050a0a7c24 */ /* 0x000fe2000f8e02ff */
[----:B------:R-:W-:Y:S01]  /*35f0*/  LEA.HI.X.SX32 R181, R45, UR9, 0x1, P1 ;  /* 0x000000092db57c11 */ /* 0x000fe200088f0eff */
[----:B------:R-:W-:Y:S01]  /*3600*/  ULDC.64 UR8, c[0x0][0x218] ;  /* 0x0000860000087ab9 */ /* 0x000fe20000000a00 */
[C---:B------:R-:W-:Y:S01]  /*3610*/  SEL R13, R2.reuse, R13, !P0 ;  /* 0x0000000d020d7207 */ /* 0x040fe20004000000 */
[----:B------:R-:W-:Y:S01]  /*3620*/  IMAD R11, R11, UR5, RZ ;  /* 0x000000050b0b7c24 */ /* 0x000fe2000f8e02ff */
[----:B------:R-:W-:Y:S01]  /*3630*/  SEL R14, R2, R14, !P0 ;  /* 0x0000000e020e7207 */ /* 0x000fe20004000000 */
[----:B------:R-:W-:Y:S01]  /*3640*/  IMAD R12, R12, UR5, RZ ;  /* 0x000000050c0c7c24 */ /* 0x000fe2000f8e02ff */
        /* <DEDUP_REMOVED lines=8> */
[----:B------:R-:W-:Y:S01]  /*36d0*/  SEL R19, R2, R19, !P0 ;  /* 0x0000001302137207 */ /* 0x000fe20004000000 */
[----:B------:R-:W-:Y:S01]  /*36e0*/  IMAD R17, R17, UR5, RZ ;  /* 0x0000000511117c24 */ /* 0x000fe2000f8e02ff */
[----:B------:R-:W-:Y:S01]  /*36f0*/  LEA R152, P6, R4, UR8, 0x1 ;  /* 0x0000000804987c11 */ /* 0x000fe2000f8c08ff */
[----:B------:R-:W-:Y:S01]  /*3700*/  IMAD R18, R18, UR5, RZ ;  /* 0x0000000512127c24 */ /* 0x000fe2000f8e02ff */
[C---:B------:R-:W-:Y:S01]  /*3710*/  SEL R20, R2.reuse, R20, !P0 ;  /* 0x0000001402147207 */ /* 0x040fe20004000000 */
[----:B------:R-:W-:Y:S01]  /*3720*/  IMAD R19, R19, UR5, RZ ;  /* 0x0000000513137c24 */ /* 0x000fe2000f8e02ff */
[----:B------:R-:W-:-:S02]  /*3730*/  SEL R21, R2, R21, !P0 ;  /* 0x0000001502157207 */ /* 0x000fc40004000000 */
        /* <DEDUP_REMOVED lines=94> */
[----:B------:R-:W-:Y:S01]  /*3d20*/  LEA R150, P5, R6, UR8, 0x1 ;  /* 0x0000000806967c11 */ /* 0x000fe2000f8a08ff */
[----:B------:R-:W-:Y:S01]  /*3d30*/  IMAD R92, R92, UR5, RZ ;  /* 0x000000055c5c7c24 */ /* 0x000fe2000f8e02ff */
[----:B------:R-:W-:Y:S01]  /*3d40*/  LEA R148, P3, R5, UR8, 0x1 ;  /* 0x0000000805947c11 */ /* 0x000fe2000f8608ff */
[----:B------:R-:W-:Y:S01]  /*3d50*/  IMAD R163, R2, UR5, RZ ;  /* 0x0000000502a37c24 */ /* 0x000fe2000f8e02ff */
[----:B------:R-:W-:Y:S01]  /*3d60*/  LEA R146, P2, R7, UR8, 0x1 ;  /* 0x0000000807927c11 */ /* 0x000fe2000f8408ff */
[----:B------:R-:W-:Y:S01]  /*3d70*/  ULDC UR5, c[0x0][0x230] ;  /* 0x00008c0000057ab9 */ /* 0x000fe20000000800 */
[----:B------:R-:W-:-:S02]  /*3d80*/  LEA R144, P1, R9, UR8, 0x1 ;  /* 0x0000000809907c11 */ /* 0x000fc4000f8208ff */
[----:B------:R-:W-:Y:S02]  /*3d90*/  LEA R142, P0, R10, UR8, 0x1 ;  /* 0x000000080a8e7c11 */ /* 0x000fe4000f8008ff */
[----:B------:R-:W-:Y:S02]  /*3da0*/  LEA.HI.X.SX32 R153, R4, UR9, 0x1, P6 ;  /* 0x0000000904997c11 */ /* 0x000fe4000b0f0eff */
[----:B------:R-:W-:Y:S02]  /*3db0*/  LEA R140, P4, R11, UR8, 0x1 ;  /* 0x000000080b8c7c11 */ /* 0x000fe4000f8808ff */
[----:B------:R-:W-:Y:S02]  /*3dc0*/  LEA R138, P6, R12, UR8, 0x1 ;  /* 0x000000080c8a7c11 */ /* 0x000fe4000f8c08ff */
[----:B------:R-:W-:Y:S02]  /*3dd0*/  LEA.HI.X.SX32 R151, R6, UR9, 0x1, P5 ;  /* 0x0000000906977c11 */ /* 0x000fe4000a8f0eff */
[----:B------:R-:W-:-:S02]  /*3de0*/  LEA.HI.X.SX32 R149, R5, UR9, 0x1, P3 ;  /* 0x0000000905957c11 */ /* 0x000fc400098f0eff */
[----:B------:R-:W-:Y:S02]  /*3df0*/  LEA.HI.X.SX32 R147, R7, UR9, 0x1, P2 ;  /* 0x0000000907937c11 */ /* 0x000fe400090f0eff */
[----:B------:R-:W-:Y:S02]  /*3e00*/  LEA R136, P5, R13, UR8, 0x1 ;  /* 0x000000080d887c11 */ /* 0x000fe4000f8a08ff */
[----:B------:R-:W-:Y:S02]  /*3e10*/  LEA R134, P3, R14, UR8, 0x1 ;  /* 0x000000080e867c11 */ /* 0x000fe4000f8608ff */
[----:B------:R-:W-:Y:S02]  /*3e20*/  LEA R132, P2, R15, UR8, 0x1 ;  /* 0x000000080f847c11 */ /* 0x000fe4000f8408ff */
[----:B------:R-:W-:Y:S02]  /*3e30*/  LEA.HI.X.SX32 R145, R9, UR9, 0x1, P1 ;  /* 0x0000000909917c11 */ /* 0x000fe400088f0eff */
[----:B------:R-:W-:-:S02]  /*3e40*/  LEA.HI.X.SX32 R143, R10, UR9, 0x1, P0 ;  /* 0x000000090a8f7c11 */ /* 0x000fc400080f0eff */
[----:B------:R-:W-:Y:S02]  /*3e50*/  LEA R130, P1, R16, UR8, 0x1 ;  /* 0x0000000810827c11 */ /* 0x000fe4000f8208ff */
[----:B------:R-:W-:Y:S02]  /*3e60*/  LEA R128, P0, R17, UR8, 0x1 ;  /* 0x0000000811807c11 */ /* 0x000fe4000f8008ff */
[----:B------:R-:W-:Y:S02]  /*3e70*/  LEA.HI.X.SX32 R141, R11, UR9, 0x1, P4 ;  /* 0x000000090b8d7c11 */ /* 0x000fe4000a0f0eff */
[----:B------:R-:W-:Y:S02]  /*3e80*/  LEA.HI.X.SX32 R139, R12, UR9, 0x1, P6 ;  /* 0x000000090c8b7c11 */ /* 0x000fe4000b0f0eff */
[----:B------:R-:W-:Y:S02]  /*3e90*/  LEA R126, P4, R18, UR8, 0x1 ;  /* 0x00000008127e7c11 */ /* 0x000fe4000f8808ff */
[----:B------:R-:W-:-:S02]  /*3ea0*/  LEA R124, P6, R19, UR8, 0x1 ;  /* 0x00000008137c7c11 */ /* 0x000fc4000f8c08ff */
[----:B------:R-:W-:Y:S02]  /*3eb0*/  LEA.HI.X.SX32 R137, R13, UR9, 0x1, P5 ;  /* 0x000000090d897c11 */ /* 0x000fe4000a8f0eff */
[----:B------:R-:W-:Y:S02]  /*3ec0*/  LEA.HI.X.SX32 R135, R14, UR9, 0x1, P3 ;  /* 0x000000090e877c11 */ /* 0x000fe400098f0eff */
[----:B------:R-:W-:Y:S02]  /*3ed0*/  LEA.HI.X.SX32 R133, R15, UR9, 0x1, P2 ;  /* 0x000000090f857c11 */ /* 0x000fe400090f0eff */
[----:B------:R-:W-:Y:S02]  /*3ee0*/  LEA R122, P5, R20, UR8, 0x1 ;  /* 0x00000008147a7c11 */ /* 0x000fe4000f8a08ff */
[----:B------:R-:W-:Y:S02]  /*3ef0*/  LEA R120, P3, R21, UR8, 0x1 ;  /* 0x0000000815787c11 */ /* 0x000fe4000f8608ff */
[----:B------:R-:W-:-:S02]  /*3f00*/  LEA R118, P2, R22, UR8, 0x1 ;  /* 0x0000000816767c11 */ /* 0x000fc4000f8408ff */
[----:B------:R-:W-:Y:S02]  /*3f10*/  LEA.HI.X.SX32 R131, R16, UR9, 0x1, P1 ;  /* 0x0000000910837c11 */ /* 0x000fe400088f0eff */
[----:B------:R-:W-:Y:S02]  /*3f20*/  LEA.HI.X.SX32 R129, R17, UR9, 0x1, P0 ;  /* 0x0000000911817c11 */ /* 0x000fe400080f0eff */
        /* <DEDUP_REMOVED lines=8> */
[----:B------:R-:W-:Y:S02]  /*3fb0*/  LEA.HI.X.SX32 R119, R22, UR9, 0x1, P2 ;  /* 0x0000000916777c11 */ /* 0x000fe400090f0eff */
[----:B------:R-:W-:-:S02]  /*3fc0*/  LEA R108, P5, R27, UR8, 0x1 ;  /* 0x000000081b6c7c11 */ /* 0x000fc4000f8a08ff */
        /* <DEDUP_REMOVED lines=50> */
[----:B------:R-:W-:Y:S02]  /*42f0*/  LEA R24, P4, R66, UR8, 0x1 ;  /* 0x0000000842187c11 */ /* 0x000fe4000f8808ff */
[----:B------:R-:W-:Y:S02]  /*4300*/  LEA R22, P6, R68, UR8, 0x1 ;  /* 0x0000000844167c11 */ /* 0x000fe4000f8c08ff */
[----:B------:R-:W-:Y:S02]  /*4310*/  LOP3.LUT R65, R167, 0x7f, RZ, 0xc0, !PT ;  /* 0x0000007fa7417812 */ /* 0x000fe400078ec0ff */
[----:B------:R-:W-:-:S02]  /*4320*/  LEA.HI.X.SX32 R33, R71, UR9, 0x1, P3 ;  /* 0x0000000947217c11 */ /* 0x000fc400098f0eff */
[----:B------:R-:W-:Y:S01]  /*4330*/  LEA R18, P3, R72, UR8, 0x1 ;  /* 0x0000000848127c11 */ /* 0x000fe2000f8608ff */
[----:B-1----:R-:W-:Y:S01]  /*4340*/  IMAD R65, R65, R166, RZ ;  /* 0x000000a641417224 */ /* 0x002fe200078e02ff */
[----:B------:R-:W-:Y:S01]  /*4350*/  LEA.HI.X.SX32 R29, R75, UR9, 0x1, P1 ;  /* 0x000000094b1d7c11 */ /* 0x000fe200088f0eff */
[----:B------:R-:W-:Y:S01]  /*4360*/  IMAD.SHL.U32 R166, R166, 0x80, RZ ;  /* 0x00000080a6a67824 */ /* 0x000fe200078e00ff */
[----:B------:R-:W-:Y:S01]  /*4370*/  LEA.HI.X.SX32 R27, R64, UR9, 0x1, P0 ;  /* 0x00000009401b7c11 */ /* 0x000fe200080f0eff */
[----:B------:R-:W-:Y:S01]  /*4380*/  IMAD.SHL.U32 R155, R65, 0x2, RZ ;  /* 0x00000002419b7824 */ /* 0x000fe200078e00ff */
[----:B------:R-:W-:Y:S02]  /*4390*/  LEA.HI.X.SX32 R35, R69, UR9, 0x1, P5 ;  /* 0x0000000945237c11 */ /* 0x000fe4000a8f0eff */
[----:B------:R-:W-:Y:S02]  /*43a0*/  LEA.HI.X.SX32 R31, R73, UR9, 0x1, P2 ;  /* 0x00000009491f7c11 */ /* 0x000fe400090f0eff */
[----:B------:R-:W-:-:S02]  /*43b0*/  LEA R14, P1, R76, UR8, 0x1 ;  /* 0x000000084c0e7c11 */ /* 0x000fc4000f8208ff */
[----:B------:R-:W-:Y:S02]  /*43c0*/  LEA R12, P0, R78, UR8, 0x1 ;  /* 0x000000084e0c7c11 */ /* 0x000fe4000f8008ff */
[----:B------:R-:W-:Y:S02]  /*43d0*/  LEA.HI.X.SX32 R25, R66, UR9, 0x1, P4 ;  /* 0x0000000942197c11 */ /* 0x000fe4000a0f0eff */
[----:B------:R-:W-:Y:S02]  /*43e0*/  LEA.HI.X.SX32 R23, R68, UR9, 0x1, P6 ;  /* 0x0000000944177c11 */ /* 0x000fe4000b0f0eff */
[----:B------:R-:W-:Y:S02]  /*43f0*/  CS2R R68, SRZ ;  /* 0x0000000000447805 */ /* 0x000fe4000001ff00 */
[----:B------:R-:W-:Y:S02]  /*4400*/  LEA R20, P5, R70, UR8, 0x1 ;  /* 0x0000000846147c11 */ /* 0x000fe4000f8a08ff */
[----:B------:R-:W-:-:S02]  /*4410*/  LEA R16, P2, R74, UR8, 0x1 ;  /* 0x000000084a107c11 */ /* 0x000fc4000f8408ff */
[----:B------:R-:W-:Y:S02]  /*4420*/  LEA R10, P4, R80, UR8, 0x1 ;  /* 0x00000008500a7c11 */ /* 0x000fe4000f8808ff */
[----:B------:R-:W-:Y:S02]  /*4430*/  LEA R8, P6, R77, UR8, 0x1 ;  /* 0x000000084d087c11 */ /* 0x000fe4000f8c08ff */
[----:B------:R-:W-:Y:S02]  /*4440*/  LEA.HI.X.SX32 R19, R72, UR9, 0x1, P3 ;  /* 0x0000000948137c11 */ /* 0x000fe400098f0eff */
[----:B------:R-:W-:Y:S02]  /*4450*/  LEA.HI.X.SX32 R15, R76, UR9, 0x1, P1 ;  /* 0x000000094c0f7c11 */ /* 0x000fe400088f0eff */
[----:B------:R-:W-:Y:S02]  /*4460*/  LEA.HI.X.SX32 R13, R78, UR9, 0x1, P0 ;  /* 0x000000094e0d7c11 */ /* 0x000fe400080f0eff */
[----:B------:R-:W-:-:S02]  /*4470*/  LOP3.LUT R64, R174, 0x10, RZ, 0xfc, !PT ;  /* 0x00000010ae407812 */ /* 0x000fc400078efcff */
[C---:B------:R-:W-:Y:S02]  /*4480*/  LOP3.LUT R66, R174.reuse, 0x40, RZ, 0xfc, !PT ;  /* 0x00000040ae427812 */ /* 0x040fe400078efcff */
[C---:B------:R-:W-:Y:S01]  /*4490*/  LOP3.LUT R72, R174.reuse, 0x60, RZ, 0xfc, !PT ;  /* 0x00000060ae487812 */ /* 0x040fe200078efcff */
[-C--:B------:R-:W-:Y:S01]  /*44a0*/  IMAD R174, R174, R165.reuse, RZ ;  /* 0x000000a5aeae7224 */ /* 0x080fe200078e02ff */
[----:B------:R-:W-:Y:S01]  /*44b0*/  LEA.HI.X.SX32 R21, R70, UR9, 0x1, P5 ;  /* 0x0000000946157c11 */ /* 0x000fe2000a8f0eff */
[-C--:B------:R-:W-:Y:S01]  /*44c0*/  IMAD R171, R66, R165.reuse, RZ ;  /* 0x000000a542ab7224 */ /* 0x080fe200078e02ff */
[----:B------:R-:W-:Y:S01]  /*44d0*/  LEA.HI.X.SX32 R17, R74, UR9, 0x1, P2 ;  /* 0x000000094a117c11 */ /* 0x000fe200090f0eff */
[-C--:B------:R-:W-:Y:S01]  /*44e0*/  IMAD R173, R72, R165.reuse, RZ ;  /* 0x000000a548ad7224 */ /* 0x080fe200078e02ff */
[----:B------:R-:W-:Y:S01]  /*44f0*/  LEA R158, P1, R88, UR8, 0x1 ;  /* 0x00000008589e7c11 */ /* 0x000fe2000f8208ff */
[----:B------:R-:W-:Y:S01]  /*4500*/  IMAD R169, R64, R165, RZ ;  /* 0x000000a540a97224 */ /* 0x000fe200078e02ff */
[----:B------:R-:W-:-:S02]  /*4510*/  LEA R160, P0, R90, UR8, 0x1 ;  /* 0x000000085aa07c11 */ /* 0x000fc4000f8008ff */
[----:B------:R-:W-:Y:S02]  /*4520*/  CS2R R70, SRZ ;  /* 0x0000000000467805 */ /* 0x000fe4000001ff00 */
[----:B------:R-:W-:Y:S01]  /*4530*/  LEA.HI.X.SX32 R11, R80, UR9, 0x1, P4 ;  /* 0x00000009500b7c11 */ /* 0x000fe2000a0f0eff */
[----:B------:R-:W-:Y:S01]  /*4540*/  IMAD.SHL.U32 R165, R165, 0x80, RZ ;  /* 0x00000080a5a57824 */ /* 0x000fe200078e00ff */
[----:B------:R-:W-:Y:S02]  /*4550*/  LEA.HI.X.SX32 R9, R77, UR9, 0x1, P6 ;  /* 0x000000094d097c11 */ /* 0x000fe4000b0f0eff */
[----:B------:R-:W-:Y:S02]  /*4560*/  LEA R6, P5, R82, UR8, 0x1 ;  /* 0x0000000852067c11 */ /* 0x000fe4000f8a08ff */
[----:B------:R-:W-:Y:S02]  /*4570*/  LEA R4, P3, R84, UR8, 0x1 ;  /* 0x0000000854047c11 */ /* 0x000fe4000f8608ff */
[----:B------:R-:W-:-:S02]  /*4580*/  LEA R2, P2, R86, UR8, 0x1 ;  /* 0x0000000856027c11 */ /* 0x000fc4000f8408ff */
[----:B------:R-:W-:Y:S02]  /*4590*/  LEA R162, P4, R92, UR8, 0x1 ;  /* 0x000000085ca27c11 */ /* 0x000fe4000f8808ff */
[----:B------:R-:W-:Y:S02]  /*45a0*/  LEA R164, P6, R163, UR8, 0x1 ;  /* 0x00000008a3a47c11 */ /* 0x000fe4000f8c08ff */
[----:B------:R-:W-:Y:S02]  /*45b0*/  SHF.R.S32.HI R156, RZ, 0x1f, R65 ;  /* 0x0000001fff9c7819 */ /* 0x000fe40000011441 */
[----:B------:R-:W-:Y:S02]  /*45c0*/  LEA.HI.X.SX32 R157, R88, UR9, 0x1, P1 ;  /* 0x00000009589d7c11 */ /* 0x000fe400088f0eff */
[----:B------:R-:W-:Y:S02]  /*45d0*/  CS2R R88, SRZ ;  /* 0x0000000000587805 */ /* 0x000fe4000001ff00 */
[----:B------:R-:W-:-:S02]  /*45e0*/  LEA.HI.X.SX32 R159, R90, UR9, 0x1, P0 ;  /* 0x000000095a9f7c11 */ /* 0x000fc400080f0eff */
[----:B------:R-:W-:Y:S02]  /*45f0*/  CS2R R90, SRZ ;  /* 0x00000000005a7805 */ /* 0x000fe4000001ff00 */
[----:B------:R-:W-:Y:S02]  /*4600*/  LEA.HI.X.SX32 R7, R82, UR9, 0x1, P5 ;  /* 0x0000000952077c11 */ /* 0x000fe4000a8f0eff */
[----:B------:R-:W-:Y:S02]  /*4610*/  LEA.HI.X.SX32 R5, R84, UR9, 0x1, P3 ;  /* 0x0000000954057c11 */ /* 0x000fe400098f0eff */
[----:B------:R-:W-:Y:S02]  /*4620*/  LEA.HI.X.SX32 R3, R86, UR9, 0x1, P2 ;  /* 0x0000000956037c11 */ /* 0x000fe400090f0eff */
[----:B------:R-:W-:Y:S02]  /*4630*/  LEA.HI.X.SX32 R161, R92, UR9, 0x1, P4 ;  /* 0x000000095ca17c11 */ /* 0x000fe4000a0f0eff */
[----:B------:R-:W-:-:S02]  /*4640*/  LEA.HI.X.SX32 R163, R163, UR9, 0x1, P6 ;  /* 0x00000009a3a37c11 */ /* 0x000fc4000b0f0eff */
[----:B------:R-:W-:-:S07]  /*4650*/  SHF.L.U64.HI R156, R65, 0x1, R156 ;  /* 0x00000001419c7819 */ /* 0x000fce000001029c */
.L_x_1:
[C---:B------:R-:W-:Y:S01]  /*4660*/  LEA.HI R64, R167.reuse, 0x30, RZ, 0x1c ;  /* 0x00000030a7407811 */ /* 0x040fe200078fe0ff */
[--C-:B------:R-:W-:Y:S01]  /*4670*/  IMAD.WIDE R66, R176, 0x2, R180.reuse ;  /* 0x00000002b0427825 */ /* 0x100fe200078e02b4 */
[----:B------:R-:W-:Y:S02]  /*4680*/  LEA.HI R65, R167, 0x70, RZ, 0x1c ;  /* 0x00000070a7417811 */ /* 0x000fe400078fe0ff */
[----:B------:R-:W-:Y:S02]  /*4690*/  ISETP.GE.AND P1, PT, R64, UR5, PT ;  /* 0x0000000540007c0c */ /* 0x000fe4000bf26270 */
[----:B------:R-:W-:Y:S01]  /*46a0*/  ISETP.GE.AND P2, PT, R65, UR5, PT ;  /* 0x0000000541007c0c */ /* 0x000fe2000bf46270 */
[----:B------:R-:W-:Y:S01]  /*46b0*/  IMAD.WIDE R64, R175, 0x2, R180 ;  /* 0x00000002af407825 */ /* 0x000fe200078e02b4 */
[----:B------:R-:W-:Y:S02]  /*46c0*/  SHF.R.U32.HI R72, RZ, 0x4, R167 ;  /* 0x00000004ff487819 */ /* 0x000fe400000116a7 */
[----:B------:R-:W-:-:S02]  /*46d0*/  PRMT R236, RZ, 0x7610, R236 ;  /* 0x00007610ffec7816 */ /* 0x000fc400000000ec */
[----:B------:R-:W-:Y:S02]  /*46e0*/  LOP3.LUT R73, R167, 0x7f, RZ, 0xc0, !PT ;  /* 0x0000007fa7497812 */ /* 0x000fe400078ec0ff */
[----:B------:R-:W-:Y:S02]  /*46f0*/  SGXT.U32 R72, R72, 0x4 ;  /* 0x000000044848781a */ /* 0x000fe40000000000 */
[----:B------:R-:W-:Y:S01]  /*4700*/  PRMT R232, RZ, 0x7610, R232 ;  /* 0x00007610ffe87816 */ /* 0x000fe200000000e8 */
[----:B------:R0:W2:Y:S01]  /*4710*/  @!P1 LDG.E.U16 R236, desc[UR6][R64.64] ;  /* 0x0000000640ec9981 */ /* 0x0000a2000c1e1500 */
[----:B------:R-:W-:Y:S02]  /*4720*/  ISETP.GE.AND P0, PT, R73, UR5, PT ;  /* 0x0000000549007c0c */ /* 0x000fe4000bf06270 */
[C---:B------:R-:W-:Y:S02]  /*4730*/  LOP3.LUT R73, R72.reuse, 0x10, RZ, 0xfc, !PT ;  /* 0x0000001048497812 */ /* 0x040fe400078efcff */
[C---:B------:R-:W-:Y:S01]  /*4740*/  LOP3.LUT R74, R72.reuse, 0x20, RZ, 0xfc, !PT ;  /* 0x00000020484a7812 */ /* 0x040fe200078efcff */
[----:B------:R1:W3:Y:S01]  /*4750*/  @!P2 LDG.E.U16 R232, desc[UR6][R66.64] ;  /* 0x0000000642e8a981 */ /* 0x0002e2000c1e1500 */
[----:B------:R-:W-:-:S02]  /*4760*/  LOP3.LUT R75, R72, 0x40, RZ, 0xfc, !PT ;  /* 0x00000040484b7812 */ /* 0x000fc400078efcff */
[C---:B------:R-:W-:Y:S02]  /*4770*/  ISETP.GE.AND P3, PT, R72.reuse, UR5, PT ;  /* 0x0000000548007c0c */ /* 0x040fe4000bf66270 */
[C---:B0-----:R-:W-:Y:S02]  /*4780*/  LOP3.LUT R64, R72.reuse, 0x50, RZ, 0xfc, !PT ;  /* 0x0000005048407812 */ /* 0x041fe400078efcff */
[----:B------:R-:W-:Y:S02]  /*4790*/  LOP3.LUT R72, R72, 0x60, RZ, 0xfc, !PT ;  /* 0x0000006048487812 */ /* 0x000fe400078efcff */
[----:B------:R-:W-:Y:S02]  /*47a0*/  ISETP.GE.AND P4, PT, R73, UR5, PT ;  /* 0x0000000549007c0c */ /* 0x000fe4000bf86270 */
[----:B------:R-:W-:Y:S02]  /*47b0*/  ISETP.GE.AND P5, PT, R74, UR5, PT ;  /* 0x000000054a007c0c */ /* 0x000fe4000bfa6270 */
[----:B------:R-:W-:-:S02]  /*47c0*/  ISETP.GE.AND P1, PT, R75, UR5, PT ;  /* 0x000000054b007c0c */ /* 0x000fc4000bf26270 */
[----:B------:R-:W-:Y:S02]  /*47d0*/  ISETP.GE.AND P2, PT, R64, UR5, PT ;  /* 0x0000000540007c0c */ /* 0x000fe4000bf46270 */
[----:B------:R-:W-:Y:S01]  /*47e0*/  ISETP.GE.AND P6, PT, R72, UR5, PT ;  /* 0x0000000548007c0c */ /* 0x000fe2000bfc6270 */
[----:B------:R-:W-:Y:S01]  /*47f0*/  IMAD.WIDE R74, R174, 0x2, R180 ;  /* 0x00000002ae4a7825 */ /* 0x000fe200078e02b4 */
[----:B------:R-:W-:Y:S02]  /*4800*/  PRMT R238, RZ, 0x7610, R238 ;  /* 0x00007610ffee7816 */ /* 0x000fe400000000ee */
[----:B------:R-:W-:Y:S01]  /*4810*/  PRMT R81, RZ, 0x7610, R81 ;  /* 0x00007610ff517816 */ /* 0x000fe20000000051 */
[----:B------:R-:W-:Y:S01]  /*4820*/  IMAD.WIDE R76, R169, 0x2, R180 ;  /* 0x00000002a94c7825 */ /* 0x000fe200078e02b4 */
[----:B------:R-:W-:Y:S02]  /*4830*/  PRMT R237, RZ, 0x7610, R237 ;  /* 0x00007610ffed7816 */ /* 0x000fe400000000ed */
[----:B------:R-:W-:Y:S01]  /*4840*/  PRMT R235, RZ, 0x7610, R235 ;  /* 0x00007610ffeb7816 */ /* 0x000fe200000000eb */
[----:B------:R-:W-:Y:S01]  /*4850*/  IMAD.WIDE R78, R170, 0x2, R180 ;  /* 0x00000002aa4e7825 */ /* 0x000fe200078e02b4 */
[----:B------:R-:W-:Y:S01]  /*4860*/  PRMT R234, RZ, 0x7610, R234 ;  /* 0x00007610ffea7816 */ /* 0x000fe200000000ea */
[----:B------:R-:W4:Y:S01]  /*4870*/  @!P3 LDG.E.U16 R81, desc[UR6][R74.64] ;  /* 0x000000064a51b981 */ /* 0x000f22000c1e1500 */
[----:B------:R-:W-:Y:S01]  /*4880*/  PRMT R233, RZ, 0x7610, R233 ;  /* 0x00007610ffe97816 */ /* 0x000fe200000000e9 */
[----:B------:R-:W-:-:S02]  /*4890*/  IMAD.WIDE R64, R171, 0x2, R180 ;  /* 0x00000002ab407825 */ /* 0x000fc400078e02b4 */
[----:B------:R0:W5:Y:S02]  /*48a0*/  @!P4 LDG.E.U16 R238, desc[UR6][R76.64] ;  /* 0x000000064ceec981 */ /* 0x000164000c1e1500 */
[--C-:B-1----:R-:W-:Y:S02]  /*48b0*/  IMAD.WIDE R66, R172, 0x2, R180.reuse ;  /* 0x00000002ac427825 */ /* 0x102fe400078e02b4 */
[----:B------:R-:W2:Y:S02]  /*48c0*/  @!P5 LDG.E.U16 R237, desc[UR6][R78.64] ;  /* 0x000000064eedd981 */ /* 0x000ea4000c1e1500 */
[----:B------:R-:W-:Y:S02]  /*48d0*/  IMAD.WIDE R72, R173, 0x2, R180 ;  /* 0x00000002ad487825 */ /* 0x000fe400078e02b4 */
[----:B------:R1:W3:Y:S04]  /*48e0*/  @!P1 LDG.E.U16 R235, desc[UR6][R64.64] ;  /* 0x0000000640eb9981 */ /* 0x0002e8000c1e1500 */
[----:B------:R-:W3:Y:S04]  /*48f0*/  @!P2 LDG.E.U16 R234, desc[UR6][R66.64] ;  /* 0x0000000642eaa981 */ /* 0x000ee8000c1e1500 */
[----:B------:R1:W3:Y:S01]  /*4900*/  @!P6 LDG.E.U16 R233, desc[UR6][R72.64] ;  /* 0x0000000648e9e981 */ /* 0x0002e2000c1e1500 */
[----:B------:R-:W-:-:S02]  /*4910*/  IADD3 RZ, P3, R56, R155, RZ ;  /* 0x0000009b38ff7210 */ /* 0x000fc40007f7e0ff */
[-C--:B------:R-:W-:Y:S02]  /*4920*/  IADD3 RZ, P2, R60, R155.reuse, RZ ;  /* 0x0000009b3cff7210 */ /* 0x080fe40007f5e0ff */
[-C--:B------:R-:W-:Y:S01]  /*4930*/  IADD3 RZ, P1, R62, R155.reuse, RZ ;  /* 0x0000009b3eff7210 */ /* 0x080fe20007f3e0ff */
[----:B0-----:R-:W-:Y:S01]  /*4940*/  IMAD.X R77, R57, 0x1, R156, P3 ;  /* 0x00000001394d7824 */ /* 0x001fe200018e069c */
[-C--:B------:R-:W-:Y:S01]  /*4950*/  IADD3 RZ, P3, R58, R155.reuse, RZ ;  /* 0x0000009b3aff7210 */ /* 0x080fe20007f7e0ff */
[----:B------:R-:W-:Y:S01]  /*4960*/  IMAD.IADD R76, R56, 0x1, R155 ;  /* 0x00000001384c7824 */ /* 0x000fe200078e029b */
[----:B------:R-:W-:Y:S01]  /*4970*/  PRMT R184, RZ, 0x7610, R184 ;  /* 0x00007610ffb87816 */ /* 0x000fe200000000b8 */
[----:B------:R-:W-:Y:S01]  /*4980*/  BAR.SYNC.DEFER_BLOCKING 0x0 ;  /* 0x0000000000007b1d */ /* 0x000fe20000010000 */
[----:B------:R-:W-:Y:S01]  /*4990*/  PRMT R231, RZ, 0x7610, R231 ;  /* 0x00007610ffe77816 */ /* 0x000fe200000000e7 */
[--C-:B-1----:R-:W-:Y:S02]  /*49a0*/  IMAD.IADD R64, R58, 0x1, R155.reuse ;  /* 0x000000013a407824 */ /* 0x102fe400078e029b */
[--C-:B------:R-:W-:Y:S01]  /*49b0*/  IMAD.X R65, R59, 0x1, R156.reuse, P3 ;  /* 0x000000013b417824 */ /* 0x100fe200018e069c */
[-C--:B------:R-:W-:Y:S01]  /*49c0*/  IADD3 RZ, P3, R96, R155.reuse, RZ ;  /* 0x0000009b60ff7210 */ /* 0x080fe20007f7e0ff */
[--C-:B------:R-:W-:Y:S01]  /*49d0*/  IMAD.X R75, R61, 0x1, R156.reuse, P2 ;  /* 0x000000013d4b7824 */ /* 0x100fe200010e069c */
[-C--:B------:R-:W-:Y:S01]  /*49e0*/  IADD3 RZ, P2, R98, R155.reuse, RZ ;  /* 0x0000009b62ff7210 */ /* 0x080fe20007f5e0ff */
[----:B------:R-:W-:Y:S01]  /*49f0*/  IMAD.X R73, R63, 0x1, R156, P1 ;  /* 0x000000013f497824 */ /* 0x000fe200008e069c */
[-C--:B------:R-:W-:Y:S01]  /*4a00*/  IADD3 RZ, P1, R100, R155.reuse, RZ ;  /* 0x0000009b64ff7210 */ /* 0x080fe20007f3e0ff */
[--C-:B------:R-:W-:Y:S01]  /*4a10*/  IMAD.IADD R74, R60, 0x1, R155.reuse ;  /* 0x000000013c4a7824 */ /* 0x100fe200078e029b */
[----:B------:R-:W-:Y:S01]  /*4a20*/  PRMT R216, RZ, 0x7610, R216 ;  /* 0x00007610ffd87816 */ /* 0x000fe200000000d8 */
[--C-:B------:R-:W-:Y:S01]  /*4a30*/  IMAD.IADD R72, R62, 0x1, R155.reuse ;  /* 0x000000013e487824 */ /* 0x100fe200078e029b */
[----:B------:R-:W-:Y:S01]  /*4a40*/  PRMT R200, RZ, 0x7610, R200 ;  /* 0x00007610ffc87816 */ /* 0x000fe200000000c8 */
[----:B------:R-:W-:Y:S01]  /*4a50*/  IMAD.IADD R66, R96, 0x1, R155 ;  /* 0x0000000160427824 */ /* 0x000fe200078e029b */
[----:B------:R-:W-:Y:S01]  /*4a60*/  PRMT R183, RZ, 0x7610, R183 ;  /* 0x00007610ffb77816 */ /* 0x000fe200000000b7 */
[----:B------:R-:W-:Y:S01]  /*4a70*/  IMAD.X R67, R97, 0x1, R156, P3 ;  /* 0x0000000161437824 */ /* 0x000fe200018e069c */
[----:B------:R-:W-:Y:S01]  /*4a80*/  IADD3 RZ, P3, R102, R155, RZ ;  /* 0x0000009b66ff7210 */ /* 0x000fe20007f7e0ff */
[----:B------:R0:W3:Y:S04]  /*4a90*/  @!P0 LDG.E.U16 R184, desc[UR6][R76.64] ;  /* 0x000000064cb88981 */ /* 0x0000e8000c1e1500 */
[----:B------:R1:W3:Y:S01]  /*4aa0*/  @!P0 LDG.E.U16 R231, desc[UR6][R64.64] ;  /* 0x0000000640e78981 */ /* 0x0002e2000c1e1500 */
[----:B------:R-:W-:-:S02]  /*4ab0*/  PRMT R230, RZ, 0x7610, R230 ;  /* 0x00007610ffe67816 */ /* 0x000fc400000000e6 */
[----:B------:R-:W-:Y:S01]  /*4ac0*/  PRMT R215, RZ, 0x7610, R215 ;  /* 0x00007610ffd77816 */ /* 0x000fe200000000d7 */
[----:B------:R1:W3:Y:S01]  /*4ad0*/  @!P0 LDG.E.U16 R216, desc[UR6][R74.64] ;  /* 0x000000064ad88981 */ /* 0x0002e2000c1e1500 */
[--C-:B0-----:R-:W-:Y:S01]  /*4ae0*/  IMAD.X R77, R99, 0x1, R156.reuse, P2 ;  /* 0x00000001634d7824 */ /* 0x101fe200010e069c */
[-C--:B------:R-:W-:Y:S02]  /*4af0*/  IADD3 RZ, P2, R104, R155.reuse, RZ ;  /* 0x0000009b68ff7210 */ /* 0x080fe40007f5e0ff */
[----:B------:R0:W3:Y:S01]  /*4b00*/  @!P0 LDG.E.U16 R200, desc[UR6][R72.64] ;  /* 0x0000000648c88981 */ /* 0x0000e2000c1e1500 */
[----:B-1----:R-:W-:Y:S01]  /*4b10*/  IMAD.X R65, R101, 0x1, R156, P1 ;  /* 0x0000000165417824 */ /* 0x002fe200008e069c */
[----:B------:R-:W-:Y:S02]  /*4b20*/  IADD3 RZ, P1, R106, R155, RZ ;  /* 0x0000009b6aff7210 */ /* 0x000fe40007f3e0ff */
[----:B------:R1:W3:Y:S01]  /*4b30*/  @!P0 LDG.E.U16 R183, desc[UR6][R66.64] ;  /* 0x0000000642b78981 */ /* 0x0002e2000c1e1500 */
[----:B------:R-:W-:Y:S01]  /*4b40*/  PRMT R199, RZ, 0x7610, R199 ;  /* 0x00007610ffc77816 */ /* 0x000fe200000000c7 */
[----:B------:R-:W-:-:S02]  /*4b50*/  IMAD.IADD R76, R98, 0x1, R155 ;  /* 0x00000001624c7824 */ /* 0x000fc400078e029b */
[--C-:B------:R-:W-:Y:S02]  /*4b60*/  IMAD.IADD R64, R100, 0x1, R155.reuse ;  /* 0x0000000164407824 */ /* 0x100fe400078e029b */
[--C-:B------:R-:W-:Y:S01]  /*4b70*/  IMAD.IADD R74, R102, 0x1, R155.reuse ;  /* 0x00000001664a7824 */ /* 0x100fe200078e029b */
[----:B------:R1:W3:Y:S01]  /*4b80*/  @!P0 LDG.E.U16 R230, desc[UR6][R76.64] ;  /* 0x000000064ce68981 */ /* 0x0002e2000c1e1500 */
[--C-:B------:R-:W-:Y:S01]  /*4b90*/  IMAD.X R75, R103, 0x1, R156.reuse, P3 ;  /* 0x00000001674b7824 */ /* 0x100fe200018e069c */
[-C--:B------:R-:W-:Y:S01]  /*4ba0*/  IADD3 RZ, P3, R108, R155.reuse, RZ ;  /* 0x0000009b6cff7210 */ /* 0x080fe20007f7e0ff */
[--C-:B0-----:R-:W-:Y:S01]  /*4bb0*/  IMAD.X R73, R105, 0x1, R156.reuse, P2 ;  /* 0x0000000169497824 */ /* 0x101fe200010e069c */
[-C--:B------:R-:W-:Y:S01]  /*4bc0*/  IADD3 RZ, P2, R110, R155.reuse, RZ ;  /* 0x0000009b6eff7210 */ /* 0x080fe20007f5e0ff */
[----:B-1----:R-:W-:Y:S01]  /*4bd0*/  IMAD.X R67, R107, 0x1, R156, P1 ;  /* 0x000000016b437824 */ /* 0x002fe200008e069c */
[----:B------:R-:W-:Y:S01]  /*4be0*/  IADD3 RZ, P1, R112, R155, RZ ;  /* 0x0000009b70ff7210 */ /* 0x000fe20007f3e0ff */
[----:B------:R0:W3:Y:S01]  /*4bf0*/  @!P0 LDG.E.U16 R215, desc[UR6][R64.64] ;  /* 0x0000000640d78981 */ /* 0x0000e2000c1e1500 */
[----:B------:R-:W-:Y:S01]  /*4c00*/  PRMT R182, RZ, 0x7610, R182 ;  /* 0x00007610ffb67816 */ /* 0x000fe200000000b6 */
[----:B------:R-:W-:Y:S01]  /*4c10*/  IMAD.IADD R72, R104, 0x1, R155 ;  /* 0x0000000168487824 */ /* 0x000fe200078e029b */
[----:B------:R-:W-:Y:S01]  /*4c20*/  PRMT R229, RZ, 0x7610, R229 ;  /* 0x00007610ffe57816 */ /* 0x000fe200000000e5 */
[----:B------:R1:W3:Y:S01]  /*4c30*/  @!P0 LDG.E.U16 R199, desc[UR6][R74.64] ;  /* 0x000000064ac78981 */ /* 0x0002e2000c1e1500 */
[----:B------:R-:W-:Y:S01]  /*4c40*/  PRMT R214, RZ, 0x7610, R214 ;  /* 0x00007610ffd67816 */ /* 0x000fe200000000d6 */
[----:B------:R-:W-:-:S02]  /*4c50*/  IMAD.IADD R66, R106, 0x1, R155 ;  /* 0x000000016a427824 */ /* 0x000fc400078e029b */
[--C-:B------:R-:W-:Y:S01]  /*4c60*/  IMAD.X R77, R111, 0x1, R156.reuse, P2 ;  /* 0x000000016f4d7824 */ /* 0x100fe200010e069c */
[-C--:B------:R-:W-:Y:S01]  /*4c70*/  IADD3 RZ, P2, R116, R155.reuse, RZ ;  /* 0x0000009b74ff7210 */ /* 0x080fe20007f5e0ff */
[--C-:B0-----:R-:W-:Y:S01]  /*4c80*/  IMAD.IADD R64, R108, 0x1, R155.reuse ;  /* 0x000000016c407824 */ /* 0x101fe200078e029b */
[----:B------:R0:W3:Y:S01]  /*4c90*/  @!P0 LDG.E.U16 R182, desc[UR6][R72.64] ;  /* 0x0000000648b68981 */ /* 0x0000e2000c1e1500 */
[--C-:B------:R-:W-:Y:S01]  /*4ca0*/  IMAD.X R65, R109, 0x1, R156.reuse, P3 ;  /* 0x000000016d417824 */ /* 0x100fe200018e069c */
[-C--:B------:R-:W-:Y:S01]  /*4cb0*/  IADD3 RZ, P3, R114, R155.reuse, RZ ;  /* 0x0000009b72ff7210 */ /* 0x080fe20007f7e0ff */
[----:B-1----:R-:W-:Y:S01]  /*4cc0*/  IMAD.X R75, R113, 0x1, R156, P1 ;  /* 0x00000001714b7824 */ /* 0x002fe200008e069c */
[-C--:B------:R-:W-:Y:S01]  /*4cd0*/  IADD3 RZ, P1, R118, R155.reuse, RZ ;  /* 0x0000009b76ff7210 */ /* 0x080fe20007f3e0ff */
[----:B------:R1:W3:Y:S01]  /*4ce0*/  @!P0 LDG.E.U16 R229, desc[UR6][R66.64] ;  /* 0x0000000642e58981 */ /* 0x0002e2000c1e1500 */
[----:B------:R-:W-:Y:S01]  /*4cf0*/  PRMT R198, RZ, 0x7610, R198 ;  /* 0x00007610ffc67816 */ /* 0x000fe200000000c6 */
[----:B------:R-:W-:Y:S01]  /*4d00*/  IMAD.IADD R76, R110, 0x1, R155 ;  /* 0x000000016e4c7824 */ /* 0x000fe200078e029b */
[----:B------:R-:W-:Y:S01]  /*4d10*/  PRMT R95, RZ, 0x7610, R95 ;  /* 0x00007610ff5f7816 */ /* 0x000fe2000000005f */
[----:B------:R1:W3:Y:S01]  /*4d20*/  @!P0 LDG.E.U16 R214, desc[UR6][R64.64] ;  /* 0x0000000640d68981 */ /* 0x0002e2000c1e1500 */
[----:B------:R-:W-:Y:S01]  /*4d30*/  IMAD.IADD R74, R112, 0x1, R155 ;  /* 0x00000001704a7824 */ /* 0x000fe200078e029b */
[----:B------:R-:W-:Y:S01]  /*4d40*/  PRMT R228, RZ, 0x7610, R228 ;  /* 0x00007610ffe47816 */ /* 0x000fe200000000e4 */
[--C-:B0-----:R-:W-:Y:S01]  /*4d50*/  IMAD.X R73, R115, 0x1, R156.reuse, P3 ;  /* 0x0000000173497824 */ /* 0x101fe200018e069c */
[----:B------:R-:W-:Y:S01]  /*4d60*/  PRMT R213, RZ, 0x7610, R213 ;  /* 0x00007610ffd57816 */ /* 0x000fe200000000d5 */
[----:B------:R-:W-:Y:S01]  /*4d70*/  IMAD.IADD R72, R114, 0x1, R155 ;  /* 0x0000000172487824 */ /* 0x000fe200078e029b */
[----:B------:R-:W-:Y:S01]  /*4d80*/  PRMT R197, RZ, 0x7610, R197 ;  /* 0x00007610ffc57816 */ /* 0x000fe200000000c5 */
[--C-:B-1----:R-:W-:Y:S01]  /*4d90*/  IMAD.X R67, R117, 0x1, R156.reuse, P2 ;  /* 0x0000000175437824 */ /* 0x102fe200010e069c */
[-C--:B------:R-:W-:Y:S01]  /*4da0*/  IADD3 RZ, P3, R120, R155.reuse, RZ ;  /* 0x0000009b78ff7210 */ /* 0x080fe20007f7e0ff */
[--C-:B------:R-:W-:Y:S01]  /*4db0*/  IMAD.IADD R66, R116, 0x1, R155.reuse ;  /* 0x0000000174427824 */ /* 0x100fe200078e029b */
[-C--:B------:R-:W-:Y:S01]  /*4dc0*/  IADD3 RZ, P2, R122, R155.reuse, RZ ;  /* 0x0000009b7aff7210 */ /* 0x080fe20007f5e0ff */
[----:B------:R-:W-:Y:S01]  /*4dd0*/  IMAD.X R65, R119, 0x1, R156, P1 ;  /* 0x0000000177417824 */ /* 0x000fe200008e069c */
[----:B------:R-:W-:Y:S01]  /*4de0*/  IADD3 RZ, P1, R124, R155, RZ ;  /* 0x0000009b7cff7210 */ /* 0x000fe20007f3e0ff */
[----:B------:R-:W-:Y:S01]  /*4df0*/  IMAD.IADD R64, R118, 0x1, R155 ;  /* 0x0000000176407824 */ /* 0x000fe200078e029b */
[----:B------:R0:W3:Y:S01]  /*4e00*/  @!P0 LDG.E.U16 R198, desc[UR6][R76.64] ;  /* 0x000000064cc68981 */ /* 0x0000e2000c1e1500 */
[----:B------:R-:W-:Y:S01]  /*4e10*/  PRMT R94, RZ, 0x7610, R94 ;  /* 0x00007610ff5e7816 */ /* 0x000fe2000000005e */
[----:B------:R-:W-:Y:S01]  /*4e20*/  IMAD.X R79, R121, 0x1, R156, P3 ;  /* 0x00000001794f7824 */ /* 0x000fe200018e069c */
[----:B------:R-:W-:Y:S01]  /*4e30*/  PRMT R227, RZ, 0x7610, R227 ;  /* 0x00007610ffe37816 */ /* 0x000fe200000000e3 */
[----:B------:R1:W3:Y:S01]  /*4e40*/  @!P0 LDG.E.U16 R95, desc[UR6][R74.64] ;  /* 0x000000064a5f8981 */ /* 0x0002e2000c1e1500 */
[----:B------:R-:W-:Y:S01]  /*4e50*/  PRMT R212, RZ, 0x7610, R212 ;  /* 0x00007610ffd47816 */ /* 0x000fe200000000d4 */
[----:B------:R-:W-:-:S02]  /*4e60*/  IMAD.IADD R78, R120, 0x1, R155 ;  /* 0x00000001784e7824 */ /* 0x000fc400078e029b */
[----:B------:R1:W3:Y:S01]  /*4e70*/  @!P0 LDG.E.U16 R228, desc[UR6][R72.64] ;  /* 0x0000000648e48981 */ /* 0x0002e2000c1e1500 */
[----:B0-----:R-:W-:-:S03]  /*4e80*/  IMAD.X R77, R123, 0x1, R156, P2 ;  /* 0x000000017b4d7824 */ /* 0x001fc600010e069c */
[----:B------:R0:W3:Y:S01]  /*4e90*/  @!P0 LDG.E.U16 R213, desc[UR6][R66.64] ;  /* 0x0000000642d58981 */ /* 0x0000e2000c1e1500 */
[--C-:B------:R-:W-:Y:S02]  /*4ea0*/  IMAD.IADD R76, R122, 0x1, R155.reuse ;  /* 0x000000017a4c7824 */ /* 0x100fe400078e029b */
[----:B-1----:R-:W-:Y:S01]  /*4eb0*/  IMAD.X R75, R125, 0x1, R156, P1 ;  /* 0x000000017d4b7824 */ /* 0x002fe200008e069c */
[----:B------:R1:W3:Y:S01]  /*4ec0*/  @!P0 LDG.E.U16 R197, desc[UR6][R64.64] ;  /* 0x0000000640c58981 */ /* 0x0002e2000c1e1500 */
[----:B------:R-:W-:Y:S01]  /*4ed0*/  IMAD.IADD R74, R124, 0x1, R155 ;  /* 0x000000017c4a7824 */ /* 0x000fe200078e029b */
[-C--:B------:R-:W-:Y:S02]  /*4ee0*/  IADD3 R72, P2, R164, R155.reuse, RZ ;  /* 0x0000009ba4487210 */ /* 0x080fe40007f5e0ff */
[----:B------:R1:W3:Y:S01]  /*4ef0*/  @!P0 LDG.E.U16 R94, desc[UR6][R78.64] ;  /* 0x000000064e5e8981 */ /* 0x0002e2000c1e1500 */
[----:B0-----:R-:W-:-:S03]  /*4f00*/  IADD3 R66, P1, R2, R155, RZ ;  /* 0x0000009b02427210 */ /* 0x001fc60007f3e0ff */
[----:B------:R0:W3:Y:S01]  /*4f10*/  @!P0 LDG.E.U16 R227, desc[UR6][R76.64] ;  /* 0x000000064ce38981 */ /* 0x0000e2000c1e1500 */
[-C--:B-1----:R-:W-:Y:S01]  /*4f20*/  IADD3 R64, P3, R152, R155.reuse, RZ ;  /* 0x0000009b98407210 */ /* 0x082fe20007f7e0ff */
[--C-:B------:R-:W-:Y:S02]  /*4f30*/  IMAD.X R67, R3, 0x1, R156.reuse, P1 ;  /* 0x0000000103437824 */ /* 0x100fe400008e069c */
[----:B------:R1:W3:Y:S01]  /*4f40*/  @!P0 LDG.E.U16 R212, desc[UR6][R74.64] ;  /* 0x000000064ad48981 */ /* 0x0002e2000c1e1500 */
[----:B------:R-:W-:Y:S01]  /*4f50*/  PRMT R93, RZ, 0x7610, R93 ;  /* 0x00007610ff5d7816 */ /* 0x000fe2000000005d */
[----:B------:R-:W-:Y:S01]  /*4f60*/  IMAD.X R73, R163, 0x1, R156, P2 ;  /* 0x00000001a3497824 */ /* 0x000fe200010e069c */
[----:B------:R-:W-:Y:S01]  /*4f70*/  PRMT R226, RZ, 0x7610, R226 ;  /* 0x00007610ffe27816 */ /* 0x000fe200000000e2 */
[----:B------:R-:W-:Y:S01]  /*4f80*/  IMAD.X R65, R153, 0x1, R156, P3 ;  /* 0x0000000199417824 */ /* 0x000fe200018e069c */
[----:B------:R-:W-:Y:S02]  /*4f90*/  PRMT R225, RZ, 0x7610, R225 ;  /* 0x00007610ffe17816 */ /* 0x000fe400000000e1 */
[----:B------:R-:W-:-:S02]  /*4fa0*/  IADD3 R78, P3, R10, R155, RZ ;  /* 0x0000009b0a4e7210 */ /* 0x000fc40007f7e0ff */
[-C--:B0-----:R-:W-:Y:S01]  /*4fb0*/  IADD3 R76, P2, R18, R155.reuse, RZ ;  /* 0x0000009b124c7210 */ /* 0x081fe20007f5e0ff */
[----:B------:R0:W3:Y:S01]  /*4fc0*/  @!P0 LDG.E.U16 R93, desc[UR6][R64.64] ;  /* 0x00000006405d8981 */ /* 0x0000e2000c1e1500 */
[-C--:B-1----:R-:W-:Y:S01]  /*4fd0*/  IADD3 R74, P1, R26, R155.reuse, RZ ;  /* 0x0000009b1a4a7210 */ /* 0x082fe20007f3e0ff */
[----:B------:R-:W-:Y:S01]  /*4fe0*/  IMAD.X R79, R11, 0x1, R156, P3 ;  /* 0x000000010b4f7824 */ /* 0x000fe200018e069c */
[----:B------:R-:W-:Y:S01]  /*4ff0*/  PRMT R224, RZ, 0x7610, R224 ;  /* 0x00007610ffe07816 */ /* 0x000fe200000000e0 */
[----:B------:R1:W3:Y:S01]  /*5000*/  @!P0 LDG.E.U16 R226, desc[UR6][R66.64] ;  /* 0x0000000642e28981 */ /* 0x0002e2000c1e1500 */
[----:B------:R-:W-:Y:S01]  /*5010*/  PRMT R223, RZ, 0x7610, R223 ;  /* 0x00007610ffdf7816 */ /* 0x000fe200000000df */
[----:B------:R-:W-:Y:S01]  /*5020*/  IMAD.X R77, R19, 0x1, R156, P2 ;  /* 0x00000001134d7824 */ /* 0x000fe200010e069c */
[----:B------:R-:W-:Y:S01]  /*5030*/  PRMT R222, RZ, 0x7610, R222 ;  /* 0x00007610ffde7816 */ /* 0x000fe200000000de */
[----:B------:R1:W3:Y:S01]  /*5040*/  @!P0 LDG.E.U16 R225, desc[UR6][R72.64] ;  /* 0x0000000648e18981 */ /* 0x0002e2000c1e1500 */
[----:B------:R-:W-:Y:S01]  /*5050*/  IMAD.X R75, R27, 0x1, R156, P1 ;  /* 0x000000011b4b7824 */ /* 0x000fe200008e069c */
[----:B0-----:R-:W-:-:S02]  /*5060*/  IADD3 R64, P1, R50, R155, RZ ;  /* 0x0000009b32407210 */ /* 0x001fc40007f3e0ff */
[----:B------:R0:W3:Y:S01]  /*5070*/  @!P0 LDG.E.U16 R224, desc[UR6][R78.64] ;  /* 0x000000064ee08981 */ /* 0x0000e2000c1e1500 */
[----:B-1----:R-:W-:-:S03]  /*5080*/  IADD3 R66, P2, R42, R155, RZ ;  /* 0x0000009b2a427210 */ /* 0x002fc60007f5e0ff */
[----:B------:R1:W3:Y:S01]  /*5090*/  @!P0 LDG.E.U16 R223, desc[UR6][R76.64] ;  /* 0x000000064cdf8981 */ /* 0x0002e2000c1e1500 */
[-C--:B------:R-:W-:Y:S01]  /*50a0*/  IADD3 R72, P3, R34, R155.reuse, RZ ;  /* 0x0000009b22487210 */ /* 0x080fe20007f7e0ff */
[--C-:B------:R-:W-:Y:S02]  /*50b0*/  IMAD.X R67, R43, 0x1, R156.reuse, P2 ;  /* 0x000000012b437824 */ /* 0x100fe400010e069c */
[----:B------:R1:W3:Y:S01]  /*50c0*/  @!P0 LDG.E.U16 R222, desc[UR6][R74.64] ;  /* 0x000000064ade8981 */ /* 0x0002e2000c1e1500 */
[----:B------:R-:W-:Y:S01]  /*50d0*/  PRMT R221, RZ, 0x7610, R221 ;  /* 0x00007610ffdd7816 */ /* 0x000fe200000000dd */
[----:B------:R-:W-:Y:S01]  /*50e0*/  IMAD.X R65, R51, 0x1, R156, P1 ;  /* 0x0000000133417824 */ /* 0x000fe200008e069c */
[----:B------:R-:W-:Y:S01]  /*50f0*/  PRMT R220, RZ, 0x7610, R220 ;  /* 0x00007610ffdc7816 */ /* 0x000fe200000000dc */
[----:B------:R-:W-:Y:S01]  /*5100*/  IMAD.X R73, R35, 0x1, R156, P3 ;  /* 0x0000000123497824 */ /* 0x000fe200018e069c */
[----:B------:R-:W-:Y:S02]  /*5110*/  PRMT R202, RZ, 0x7610, R202 ;  /* 0x00007610ffca7816 */ /* 0x000fe400000000ca */
[----:B0-----:R-:W-:-:S02]  /*5120*/  IADD3 R78, P3, R130, R155, RZ ;  /* 0x0000009b824e7210 */ /* 0x001fc40007f7e0ff */
[-C--:B-1----:R-:W-:Y:S01]  /*5130*/  IADD3 R76, P2, R138, R155.reuse, RZ ;  /* 0x0000009b8a4c7210 */ /* 0x082fe20007f5e0ff */
[----:B------:R0:W3:Y:S01]  /*5140*/  @!P0 LDG.E.U16 R221, desc[UR6][R72.64] ;  /* 0x0000000648dd8981 */ /* 0x0000e2000c1e1500 */
[-C--:B------:R-:W-:Y:S01]  /*5150*/  IADD3 R74, P1, R146, R155.reuse, RZ ;  /* 0x0000009b924a7210 */ /* 0x080fe20007f3e0ff */
[----:B------:R-:W-:Y:S01]  /*5160*/  IMAD.X R79, R131, 0x1, R156, P3 ;  /* 0x00000001834f7824 */ /* 0x000fe200018e069c */
[----:B------:R-:W-:Y:S01]  /*5170*/  PRMT R219, RZ, 0x7610, R219 ;  /* 0x00007610ffdb7816 */ /* 0x000fe200000000db */
[----:B------:R1:W3:Y:S01]  /*5180*/  @!P0 LDG.E.U16 R220, desc[UR6][R66.64] ;  /* 0x0000000642dc8981 */ /* 0x0002e2000c1e1500 */
[----:B------:R-:W-:Y:S01]  /*5190*/  PRMT R218, RZ, 0x7610, R218 ;  /* 0x00007610ffda7816 */ /* 0x000fe200000000da */
[--C-:B------:R-:W-:Y:S01]  /*51a0*/  IMAD.X R77, R139, 0x1, R156.reuse, P2 ;  /* 0x000000018b4d7824 */ /* 0x100fe200010e069c */
        /* <DEDUP_REMOVED lines=15> */
[-C--:B0-----:R-:W-:Y:S01]  /*52a0*/  IADD3 R78, P3, R20, R155.reuse, RZ ;  /* 0x0000009b144e7210 */ /* 0x081fe20007f7e0ff */
[----:B------:R0:W3:Y:S01]  /*52b0*/  @!P0 LDG.E.U16 R211, desc[UR6][R72.64] ;  /* 0x0000000648d38981 */ /* 0x0000e2000c1e1500 */
[----:B-1----:R-:W-:-:S02]  /*52c0*/  IADD3 R76, P2, R28, R155, RZ ;  /* 0x0000009b1c4c7210 */ /* 0x002fc40007f5e0ff */
[-C--:B------:R-:W-:Y:S01]  /*52d0*/  IADD3 R74, P1, R36, R155.reuse, RZ ;  /* 0x0000009b244a7210 */ /* 0x080fe20007f3e0ff */
[----:B------:R1:W3:Y:S01]  /*52e0*/  @!P0 LDG.E.U16 R210, desc[UR6][R66.64] ;  /* 0x0000000642d28981 */ /* 0x0002e2000c1e1500 */
[----:B------:R-:W-:Y:S01]  /*52f0*/  PRMT R208, RZ, 0x7610, R208 ;  /* 0x00007610ffd07816 */ /* 0x000fe200000000d0 */
[--C-:B------:R-:W-:Y:S01]  /*5300*/  IMAD.X R79, R21, 0x1, R156.reuse, P3 ;  /* 0x00000001154f7824 */ /* 0x100fe200018e069c */
[----:B------:R-:W-:Y:S01]  /*5310*/  PRMT R207, RZ, 0x7610, R207 ;  /* 0x00007610ffcf7816 */ /* 0x000fe200000000cf */
[----:B------:R1:W3:Y:S01]  /*5320*/  @!P0 LDG.E.U16 R209, desc[UR6][R64.64] ;  /* 0x0000000640d18981 */ /* 0x0002e2000c1e1500 */
[----:B------:R-:W-:Y:S01]  /*5330*/  IMAD.X R77, R29, 0x1, R156, P2 ;  /* 0x000000011d4d7824 */ /* 0x000fe200010e069c */
[----:B------:R-:W-:Y:S01]  /*5340*/  PRMT R206, RZ, 0x7610, R206 ;  /* 0x00007610ffce7816 */ /* 0x000fe200000000ce */
[----:B------:R-:W-:Y:S01]  /*5350*/  IMAD.X R75, R37, 0x1, R156, P1 ;  /* 0x00000001254b7824 */ /* 0x000fe200008e069c */
[-C--:B0-----:R-:W-:Y:S01]  /*5360*/  IADD3 R72, P2, R44, R155.reuse, RZ ;  /* 0x0000009b2c487210 */ /* 0x081fe20007f5e0ff */
[----:B------:R0:W3:Y:S01]  /*5370*/  @!P0 LDG.E.U16 R208, desc[UR6][R78.64] ;  /* 0x000000064ed08981 */ /* 0x0000e2000c1e1500 */
[----:B-1----:R-:W-:-:S02]  /*5380*/  IADD3 R66, P1, R52, R155, RZ ;  /* 0x0000009b34427210 */ /* 0x002fc40007f3e0ff */
[----:B------:R-:W-:Y:S01]  /*5390*/  PRMT R205, RZ, 0x7610, R205 ;  /* 0x00007610ffcd7816 */ /* 0x000fe200000000cd */
[----:B------:R1:W3:Y:S01]  /*53a0*/  @!P0 LDG.E.U16 R207, desc[UR6][R76.64] ;  /* 0x000000064ccf8981 */ /* 0x0002e2000c1e1500 */
[-C--:B------:R-:W-:Y:S01]  /*53b0*/  IADD3 R64, P3, R132, R155.reuse, RZ ;  /* 0x0000009b84407210 */ /* 0x080fe20007f7e0ff */
[----:B------:R-:W-:Y:S01]  /*53c0*/  IMAD.X R73, R45, 0x1, R156, P2 ;  /* 0x000000012d497824 */ /* 0x000fe200010e069c */
        /* <DEDUP_REMOVED lines=14> */
[----:B------:R-:W-:Y:S01]  /*54b0*/  PRMT R196, RZ, 0x7610, R196 ;  /* 0x00007610ffc47816 */ /* 0x000fe200000000c4 */
[--C-:B------:R-:W-:Y:S01]  /*54c0*/  IMAD.X R75, R149, 0x1, R156.reuse, P2 ;  /* 0x00000001954b7824 */ /* 0x100fe200010e069c */
[-C--:B0-----:R-:W-:Y:S01]  /*54d0*/  IADD3 R72, P3, R6, R155.reuse, RZ ;  /* 0x0000009b06487210 */ /* 0x081fe20007f7e0ff */
[----:B------:R-:W-:Y:S01]  /*54e0*/  IMAD.X R79, R159, 0x1, R156, P1 ;  /* 0x000000019f4f7824 */ /* 0x000fe200008e069c */
        /* <DEDUP_REMOVED lines=8> */
[--C-:B------:R-:W-:Y:S01]  /*5570*/  IMAD.X R67, R15, 0x1, R156.reuse, P2 ;  /* 0x000000010f437824 */ /* 0x100fe200010e069c */
        /* <DEDUP_REMOVED lines=12> */
[--C-:B------:R-:W-:Y:S02]  /*5640*/  IMAD.X R79, R31, 0x1, R156.reuse, P3 ;  /* 0x000000011f4f7824 */ /* 0x100fe400018e069c */
[----:B------:R-:W-:Y:S01]  /*5650*/  IMAD.X R75, R47, 0x1, R156, P1 ;  /* 0x000000012f4b7824 */ /* 0x000fe200008e069c */
[-C--:B0-----:R-:W-:Y:S01]  /*5660*/  IADD3 R72, P1, R54, R155.reuse, RZ ;  /* 0x0000009b36487210 */ /* 0x081fe20007f3e0ff */
[----:B------:R0:W3:Y:S01]  /*5670*/  @!P0 LDG.E.U16 R191, desc[UR6][R76.64] ;  /* 0x000000064cbf8981 */ /* 0x0000e2000c1e1500 */
[----:B-1----:R-:W-:-:S02]  /*5680*/  IADD3 R66, P3, R126, R155, RZ ;  /* 0x0000009b7e427210 */ /* 0x002fc40007f7e0ff */
[-C--:B------:R-:W-:Y:S01]  /*5690*/  IADD3 R64, P2, R134, R155.reuse, RZ ;  /* 0x0000009b86407210 */ /* 0x080fe20007f5e0ff */
[----:B------:R1:W3:Y:S01]  /*56a0*/  @!P0 LDG.E.U16 R192, desc[UR6][R78.64] ;  /* 0x000000064ec08981 */ /* 0x0002e2000c1e1500 */
[----:B------:R-:W-:Y:S01]  /*56b0*/  PRMT R189, RZ, 0x7610, R189 ;  /* 0x00007610ffbd7816 */ /* 0x000fe200000000bd */
        /* <DEDUP_REMOVED lines=11> */
[-C--:B----4-:R-:W-:Y:S01]  /*5770*/  IADD3 R74, P3, R150, R155.reuse, RZ ;  /* 0x0000009b964a7210 */ /* 0x090fe20007f7e0ff */
        /* <DEDUP_REMOVED lines=20> */
[----:B-1----:R-:W-:-:S03]  /*58c0*/  IADD3 R74, P1, R48, R155, RZ ;  /* 0x0000009b304a7210 */ /* 0x002fc60007f3e0ff */
[----:B------:R1:W3:Y:S01]  /*58d0*/  @!P0 LDG.E.U16 R86, desc[UR6][R66.64] ;  /* 0x0000000642568981 */ /* 0x0002e2000c1e1500 */
[-C--:B----4-:R-:W-:Y:S01]  /*58e0*/  IADD3 R78, P3, R32, R155.reuse, RZ ;  /* 0x0000009b204e7210 */ /* 0x090fe20007f7e0ff */
[--C-:B------:R-:W-:Y:S02]  /*58f0*/  IMAD.X R77, R41, 0x1, R156.reuse, P2 ;  /* 0x00000001294d7824 */ /* 0x100fe400010e069c */
[----:B------:R4:W3:Y:S01]  /*5900*/  @!P0 LDG.E.U16 R85, desc[UR6][R64.64] ;  /* 0x0000000640558981 */ /* 0x0008e2000c1e1500 */
[--C-:B------:R-:W-:Y:S02]  /*5910*/  IMAD.X R75, R49, 0x1, R156.reuse, P1 ;  /* 0x00000001314b7824 */ /* 0x100fe400008e069c */
[----:B------:R-:W-:Y:S01]  /*5920*/  IMAD.X R79, R33, 0x1, R156, P3 ;  /* 0x00000001214f7824 */ /* 0x000fe200018e069c */
[-C--:B0-----:R-:W-:Y:S02]  /*5930*/  IADD3 R72, P3, R128, R155.reuse, RZ ;  /* 0x0000009b80487210 */ /* 0x081fe40007f7e0ff */
[----:B-1----:R-:W-:-:S02]  /*5940*/  IADD3 R66, P2, R136, R155, RZ ;  /* 0x0000009b88427210 */ /* 0x002fc40007f5e0ff */
[----:B----4-:R-:W-:Y:S01]  /*5950*/  IADD3 R64, P1, R144, R155, RZ ;  /* 0x0000009b90407210 */ /* 0x010fe20007f3e0ff */
[----:B------:R-:W-:Y:S01]  /*5960*/  IMAD.X R73, R129, 0x1, R156, P3 ;  /* 0x0000000181497824 */ /* 0x000fe200018e069c */
[----:B------:R-:W-:Y:S01]  /*5970*/  PRMT R84, RZ, 0x7610, R84 ;  /* 0x00007610ff547816 */ /* 0x000fe20000000054 */
[--C-:B------:R-:W-:Y:S01]  /*5980*/  IMAD.X R67, R137, 0x1, R156.reuse, P2 ;  /* 0x0000000189437824 */ /* 0x100fe200010e069c */
[----:B------:R-:W-:Y:S01]  /*5990*/  PRMT R83, RZ, 0x7610, R83 ;  /* 0x00007610ff537816 */ /* 0x000fe20000000053 */
[----:B------:R-:W-:Y:S01]  /*59a0*/  IMAD.X R65, R145, 0x1, R156, P1 ;  /* 0x0000000191417824 */ /* 0x000fe200008e069c */
[----:B------:R-:W-:Y:S02]  /*59b0*/  PRMT R80, RZ, 0x7610, R80 ;  /* 0x00007610ff507816 */ /* 0x000fe40000000050 */
[----:B------:R-:W-:Y:S01]  /*59c0*/  PRMT R241, RZ, 0x7610, R241 ;  /* 0x00007610fff17816 */ /* 0x000fe200000000f1 */
[----:B------:R-:W4:Y:S01]  /*59d0*/  @!P0 LDG.E.U16 R84, desc[UR6][R78.64] ;  /* 0x000000064e548981 */ /* 0x000f22000c1e1500 */
[----:B------:R-:W-:-:S02]  /*59e0*/  PRMT R240, RZ, 0x7610, R240 ;  /* 0x00007610fff07816 */ /* 0x000fc400000000f0 */
[----:B------:R-:W-:Y:S01]  /*59f0*/  PRMT R239, RZ, 0x7610, R239 ;  /* 0x00007610ffef7816 */ /* 0x000fe200000000ef */
[----:B------:R-:W4:Y:S04]  /*5a00*/  @!P0 LDG.E.U16 R83, desc[UR6][R76.64] ;  /* 0x000000064c538981 */ /* 0x000f28000c1e1500 */
[----:B------:R0:W4:Y:S04]  /*5a10*/  @!P0 LDG.E.U16 R80, desc[UR6][R74.64] ;  /* 0x000000064a508981 */ /* 0x000128000c1e1500 */
[----:B------:R-:W4:Y:S04]  /*5a20*/  @!P0 LDG.E.U16 R241, desc[UR6][R72.64] ;  /* 0x0000000648f18981 */ /* 0x000f28000c1e1500 */
[----:B------:R1:W4:Y:S04]  /*5a30*/  @!P0 LDG.E.U16 R240, desc[UR6][R66.64] ;  /* 0x0000000642f08981 */ /* 0x000328000c1e1500 */
[----:B------:R5:W4:Y:S01]  /*5a40*/  @!P0 LDG.E.U16 R239, desc[UR6][R64.64] ;  /* 0x0000000640ef8981 */ /* 0x000b22000c1e1500 */
[C---:B0-----:R-:W-:Y:S01]  /*5a50*/  IMAD.SHL.U32 R75, R167.reuse, 0x20, RZ ;  /* 0x00000020a74b7824 */ /* 0x041fe200078e00ff */
[----:B------:R-:W-:Y:S01]  /*5a60*/  SHF.R.S32.HI R77, RZ, 0x2, R167 ;  /* 0x00000002ff4d7819 */ /* 0x000fe200000114a7 */
[C---:B-1----:R-:W-:Y:S01]  /*5a70*/  IMAD.SHL.U32 R66, R167.reuse, 0x40, RZ ;  /* 0x00000040a7427824 */ /* 0x042fe200078e00ff */
[----:B------:R-:W-:-:S04]  /*5a80*/  LOP3.LUT R67, R167, 0x7, RZ, 0xc0, !PT ;  /* 0x00000007a7437812 */ /* 0x000fc800078ec0ff */
[----:B------:R-:W-:Y:S02]  /*5a90*/  LOP3.LUT R72, R66, 0x3800, RZ, 0xc0, !PT ;  /* 0x0000380042487812 */ /* 0x000fe400078ec0ff */
[----:B------:R-:W-:Y:S02]  /*5aa0*/  LOP3.LUT R76, R75, 0x60, RZ, 0xc0, !PT ;  /* 0x000000604b4c7812 */ /* 0x000fe400078ec0ff */
[----:B------:R-:W-:Y:S01]  /*5ab0*/  SGXT R77, R77, 0x1 ;  /* 0x000000014d4d781a */ /* 0x000fe20000000200 */
[----:B------:R-:W-:Y:S02]  /*5ac0*/  IMAD R72, R67, 0x100, R72 ;  /* 0x0000010043487824 */ /* 0x000fe400078e0248 */
[----:B------:R-:W-:Y:S01]  /*5ad0*/  IMAD.SHL.U32 R66, R167, 0x2, RZ ;  /* 0x00000002a7427824 */ /* 0x000fe200078e00ff */
[----:B-----5:R-:W-:Y:S01]  /*5ae0*/  LOP3.LUT R65, R76, 0x90, R77, 0xf8, !PT ;  /* 0x000000904c417812 */ /* 0x020fe200078ef84d */
[----:B------:R-:W-:Y:S01]  /*5af0*/  IMAD.SHL.U32 R67, R67, 0x10, RZ ;  /* 0x0000001043437824 */ /* 0x000fe200078e00ff */
[----:B------:R-:W-:-:S02]  /*5b00*/  SHF.R.S32.HI R73, RZ, 0x6, R167 ;  /* 0x00000006ff497819 */ /* 0x000fc400000114a7 */
[--C-:B------:R-:W-:Y:S02]  /*5b10*/  LOP3.LUT R178, R65, 0x10, R66.reuse, 0x78, !PT ;  /* 0x0000001041b27812 */ /* 0x100fe400078e7842 */
[----:B------:R-:W-:Y:S02]  /*5b20*/  LOP3.LUT R179, R67, 0x30, R66, 0x78, !PT ;  /* 0x0000003043b37812 */ /* 0x000fe400078e7842 */
[----:B------:R-:W-:Y:S02]  /*5b30*/  LOP3.LUT R74, R167, 0x7f, RZ, 0xc0, !PT ;  /* 0x0000007fa74a7812 */ /* 0x000fe400078ec0ff */
[----:B------:R-:W-:Y:S01]  /*5b40*/  SGXT R66, R73, 0x1 ;  /* 0x000000014942781a */ /* 0x000fe20000000200 */
[----:B------:R-:W-:Y:S01]  /*5b50*/  IMAD.SHL.U32 R65, R167, 0x2, RZ ;  /* 0x00000002a7417824 */ /* 0x000fe200078e00ff */
[----:B------:R-:W-:Y:S01]  /*5b60*/  SHF.R.S32.HI R78, RZ, 0x7, R167 ;  /* 0x00000007ff4e7819 */ /* 0x000fe200000114a7 */
[----:B------:R-:W-:Y:S01]  /*5b70*/  IMAD.SHL.U32 R74, R74, 0x2, RZ ;  /* 0x000000024a4a7824 */ /* 0x000fe200078e00ff */
[----:B------:R-:W-:-:S02]  /*5b80*/  LOP3.LUT R66, R66, 0x90, RZ, 0xc0, !PT ;  /* 0x0000009042427812 */ /* 0x000fc400078ec0ff */
[----:B------:R-:W-:Y:S02]  /*5b90*/  SGXT R75, R78, 0x1 ;  /* 0x000000014e4b781a */ /* 0x000fe40000000200 */
[----:B------:R-:W-:Y:S02]  /*5ba0*/  LOP3.LUT R65, R66, 0x17e, R65, 0x78, !PT ;  /* 0x0000017e42417812 */ /* 0x000fe400078e7841 */
[----:B------:R-:W-:-:S03]  /*5bb0*/  LOP3.LUT R64, R74, 0x110, R75, 0x78, !PT ;  /* 0x000001104a407812 */ /* 0x000fc600078e784b */
[----:B------:R-:W-:Y:S01]  /*5bc0*/  STS.U16 [R65+UR4+0x8000], R81 ;  /* 0x0080005141007988 */ /* 0x000fe20008000404 */
[----:B------:R-:W-:-:S03]  /*5bd0*/  LOP3.LUT R66, R64, 0x40, RZ, 0x3c, !PT ;  /* 0x0000004040427812 */ /* 0x000fc600078e3cff */
[----:B------:R-:W-:Y:S01]  /*5be0*/  STS.U16 [R65+UR4+0x8200], R238 ;  /* 0x008200ee41007988 */ /* 0x000fe20008000404 */
[----:B------:R-:W-:-:S03]  /*5bf0*/  LOP3.LUT R76, R64, 0x60, RZ, 0x3c, !PT ;  /* 0x00000060404c7812 */ /* 0x000fc600078e3cff */
[----:B--2---:R-:W-:Y:S04]  /*5c00*/  STS.U16 [R65+UR4+0x8400], R237 ;  /* 0x008400ed41007988 */ /* 0x004fe80008000404 */
[----:B------:R-:W-:Y:S04]  /*5c10*/  STS.U16 [R65+UR4+0x8600], R236 ;  /* 0x008600ec41007988 */ /* 0x000fe80008000404 */
[----:B---3--:R-:W-:Y:S04]  /*5c20*/  STS.U16 [R65+UR4+0x8800], R235 ;  /* 0x008800eb41007988 */ /* 0x008fe80008000404 */
[----:B------:R-:W-:Y:S04]  /*5c30*/  STS.U16 [R65+UR4+0x8a00], R234 ;  /* 0x008a00ea41007988 */ /* 0x000fe80008000404 */
[----:B------:R-:W-:Y:S04]  /*5c40*/  STS.U16 [R65+UR4+0x8c00], R233 ;  /* 0x008c00e941007988 */ /* 0x000fe80008000404 */
[----:B------:R0:W-:Y:S04]  /*5c50*/  STS.U16 [R65+UR4+0x8e00], R232 ;  /* 0x008e00e841007988 */ /* 0x0001e80008000404 */
[----:B------:R-:W-:Y:S01]  /*5c60*/  STS.U16 [R64+UR4+0x4000], R231 ;  /* 0x004000e740007988 */ /* 0x000fe20008000404 */
[----:B0-----:R-:W-:-:S03]  /*5c70*/  LOP3.LUT R65, R64, 0x20, RZ, 0x3c, !PT ;  /* 0x0000002040417812 */ /* 0x001fc600078e3cff */
[----:B------:R-:W-:Y:S04]  /*5c80*/  STS.U16 [R64+UR4+0x4800], R230 ;  /* 0x004800e640007988 */ /* 0x000fe80008000404 */
[----:B------:R-:W-:Y:S04]  /*5c90*/  STS.U16 [R64+UR4+0x5000], R229 ;  /* 0x005000e540007988 */ /* 0x000fe80008000404 */
[----:B------:R-:W-:Y:S04]  /*5ca0*/  STS.U16 [R64+UR4+0x5800], R228 ;  /* 0x005800e440007988 */ /* 0x000fe80008000404 */
[----:B------:R-:W-:Y:S04]  /*5cb0*/  STS.U16 [R64+UR4+0x6000], R227 ;  /* 0x006000e340007988 */ /* 0x000fe80008000404 */
[----:B------:R-:W-:Y:S04]  /*5cc0*/  STS.U16 [R64+UR4+0x800], R226 ;  /* 0x000800e240007988 */ /* 0x000fe80008000404 */
[----:B------:R-:W-:Y:S04]  /*5cd0*/  STS.U16 [R64+UR4], R225 ;  /* 0x000000e140007988 */ /* 0x000fe80008000404 */
[----:B------:R-:W-:Y:S04]  /*5ce0*/  STS.U16 [R64+UR4+0x1000], R224 ;  /* 0x001000e040007988 */ /* 0x000fe80008000404 */
        /* <DEDUP_REMOVED lines=42> */
[----:B------:R0:W-:Y:S04]  /*5f90*/  STS.U16 [R76+UR4+0x4e00], R182 ;  /* 0x004e00b64c007988 */ /* 0x0001e80008000404 */
[----:B------:R-:W-:Y:S04]  /*5fa0*/  STS.U16 [R76+UR4+0x5600], R95 ;  /* 0x0056005f4c007988 */ /* 0x000fe80008000404 */
[----:B------:R-:W-:Y:S04]  /*5fb0*/  STS.U16 [R76+UR4+0x5e00], R94 ;  /* 0x005e005e4c007988 */ /* 0x000fe80008000404 */
[----:B------:R-:W-:Y:S04]  /*5fc0*/  STS.U16 [R76+UR4+0x7e00], R93 ;  /* 0x007e005d4c007988 */ /* 0x000fe80008000404 */
[----:B------:R-:W-:Y:S04]  /*5fd0*/  STS.U16 [R76+UR4+0x600], R92 ;  /* 0x0006005c4c007988 */ /* 0x000fe80008000404 */
[----:B------:R-:W-:Y:S04]  /*5fe0*/  STS.U16 [R76+UR4+0xe00], R87 ;  /* 0x000e00574c007988 */ /* 0x000fe80008000404 */
[----:B------:R-:W-:Y:S04]  /*5ff0*/  STS.U16 [R76+UR4+0x1600], R86 ;  /* 0x001600564c007988 */ /* 0x000fe80008000404 */
[----:B------:R-:W-:Y:S04]  /*6000*/  STS.U16 [R76+UR4+0x1e00], R85 ;  /* 0x001e00554c007988 */ /* 0x000fe80008000404 */
[----:B----4-:R-:W-:Y:S04]  /*6010*/  STS.U16 [R76+UR4+0x2600], R84 ;  /* 0x002600544c007988 */ /* 0x010fe80008000404 */
[----:B------:R-:W-:Y:S04]  /*6020*/  STS.U16 [R76+UR4+0x2e00], R83 ;  /* 0x002e00534c007988 */ /* 0x000fe80008000404 */
[----:B------:R-:W-:Y:S04]  /*6030*/  STS.U16 [R76+UR4+0x3600], R80 ;  /* 0x003600504c007988 */ /* 0x000fe80008000404 */
[----:B------:R-:W-:Y:S04]  /*6040*/  STS.U16 [R76+UR4+0x6600], R241 ;  /* 0x006600f14c007988 */ /* 0x000fe80008000404 */
[----:B------:R-:W-:Y:S04]  /*6050*/  STS.U16 [R76+UR4+0x6e00], R240 ;  /* 0x006e00f04c007988 */ /* 0x000fe80008000404 */
[----:B------:R-:W-:Y:S01]  /*6060*/  STS.U16 [R76+UR4+0x7600], R239 ;  /* 0x007600ef4c007988 */ /* 0x000fe20008000404 */
[----:B------:R-:W-:-:S05]  /*6070*/  IMAD.SHL.U32 R67, R167, 0x10, RZ ;  /* 0x00000010a7437824 */ /* 0x000fca00078e00ff */
[----:B------:R-:W-:Y:S01]  /*6080*/  LOP3.LUT R67, R67, 0x100, RZ, 0xc0, !PT ;  /* 0x0000010043437812 */ /* 0x000fe200078ec0ff */
[----:B------:R-:W-:Y:S01]  /*6090*/  IMAD.IADD R179, R72, 0x1, R179 ;  /* 0x0000000148b37824 */ /* 0x000fe200078e02b3 */
[----:B------:R-:W-:Y:S02]  /*60a0*/  BAR.SYNC.DEFER_BLOCKING 0x0 ;  /* 0x0000000000007b1d */ /* 0x000fe40000010000 */
[----:B------:R-:W-:-:S05]  /*60b0*/  IADD3 R178, R178, UR4, R67 ;  /* 0x00000004b2b27c10 */ /* 0x000fca000fffe043 */
[----:B------:R-:W-:Y:S04]  /*60c0*/  LDSM.16.MT88.4 R72, [R178+0x8000] ;  /* 0x00800000b248783b */ /* 0x000fe80000004200 */
[----:B------:R-:W1:Y:S04]  /*60d0*/  LDSM.16.M88.4 R64, [R179+UR4] ;  /* 0x00000004b340783b */ /* 0x000e680008000200 */
[----:B------:R-:W2:Y:S04]  /*60e0*/  LDSM.16.M88.4 R80, [R179+UR4+0x4000] ;  /* 0x00400004b350783b */ /* 0x000ea80008000200 */
[----:B------:R-:W3:Y:S01]  /*60f0*/  LDSM.16.MT88.4 R84, [R178+0x8200] ;  /* 0x00820000b254783b */ /* 0x000ee20000004200 */
[----:B0-----:R-:W-:-:S05]  /*6100*/  LOP3.LUT R182, R179, 0x40, RZ, 0x3c, !PT ;  /* 0x00000040b3b67812 */ /* 0x001fca00078e3cff */
[----:B------:R-:W-:Y:S01]  /*6110*/  LDSM.16.M88.4 R92, [R182+UR4] ;  /* 0x00000004b65c783b */ /* 0x000fe20008000200 */
[C---:B-1----:R-:W-:Y:S06]  /*6120*/  HMMA.16816.F32 R76, R72.reuse, R64, R68 ;  /* 0x00000040484c723c */ /* 0x042fec0000001844 */
[----:B--2---:R-:W-:Y:S01]  /*6130*/  HMMA.16816.F32 R68, R72, R80, R88 ;  /* 0x000000504844723c */ /* 0x004fe20000001858 */
[----:B------:R-:W0:Y:S04]  /*6140*/  LDSM.16.MT88.4 R72, [R178+0x8400] ;  /* 0x00840000b248783b */ /* 0x000e280000004200 */
[----:B------:R-:W-:-:S13]  /*6150*/  LDSM.16.M88.4 R88, [R179+UR4+0x80] ;  /* 0x00008004b358783b */ /* 0x000fda0008000200 */
[C---:B---3--:R-:W-:Y:S01]  /*6160*/  HMMA.16816.F32 R64, R84.reuse, R66, R76 ;  /* 0x000000425440723c */ /* 0x048fe2000000184c */
[----:B------:R-:W1:Y:S05]  /*6170*/  LDSM.16.M88.4 R76, [R182+UR4+0x4000] ;  /* 0x00400004b64c783b */ /* 0x000e6a0008000200 */
[----:B------:R-:W-:Y:S01]  /*6180*/  HMMA.16816.F32 R68, R84, R82, R68 ;  /* 0x000000525444723c */ /* 0x000fe20000001844 */
[----:B------:R-:W2:Y:S04]  /*6190*/  LDSM.16.MT88.4 R80, [R178+0x8600] ;  /* 0x00860000b250783b */ /* 0x000ea80000004200 */
[----:B------:R-:W-:-:S13]  /*61a0*/  LDSM.16.MT88.4 R84, [R178+0x8a00] ;  /* 0x008a0000b254783b */ /* 0x000fda0000004200 */
[C---:B0-----:R-:W-:Y:S06]  /*61b0*/  HMMA.16816.F32 R64, R72.reuse, R92, R64 ;  /* 0x0000005c4840723c */ /* 0x041fec0000001840 */
[----:B-1----:R-:W-:Y:S01]  /*61c0*/  HMMA.16816.F32 R72, R72, R76, R68 ;  /* 0x0000004c4848723c */ /* 0x002fe20000001844 */
[----:B------:R-:W0:-:S15]  /*61d0*/  LDSM.16.MT88.4 R68, [R178+0x8800] ;  /* 0x00880000b244783b */ /* 0x000e1e0000004200 */
[----:B------:R-:W-:-:S02]  /*61e0*/  NOP ;  /* 0x0000000000007918 */ /* 0x000fc40000000000 */
[C---:B--2---:R-:W-:Y:S01]  /*61f0*/  HMMA.16816.F32 R92, R80.reuse, R94, R64 ;  /* 0x0000005e505c723c */ /* 0x044fe20000001840 */
[----:B------:R-:W1:Y:S05]  /*6200*/  LDSM.16.M88.4 R64, [R179+UR4+0x4080] ;  /* 0x00408004b340783b */ /* 0x000e6a0008000200 */
[----:B------:R-:W-:Y:S01]  /*6210*/  HMMA.16816.F32 R72, R80, R78, R72 ;  /* 0x0000004e5048723c */ /* 0x000fe20000001848 */
[----:B------:R-:W-:Y:S04]  /*6220*/  LDSM.16.M88.4 R80, [R182+UR4+0x80] ;  /* 0x00008004b650783b */ /* 0x000fe80008000200 */
[----:B------:R-:W-:-:S13]  /*6230*/  LDSM.16.M88.4 R76, [R182+UR4+0x4080] ;  /* 0x00408004b64c783b */ /* 0x000fda0008000200 */
[C---:B0-----:R-:W-:Y:S06]  /*6240*/  HMMA.16816.F32 R92, R68.reuse, R88, R92 ;  /* 0x00000058445c723c */ /* 0x041fec000000185c */
[----:B-1----:R-:W-:Y:S01]  /*6250*/  HMMA.16816.F32 R68, R68, R64, R72 ;  /* 0x000000404444723c */ /* 0x002fe20000001848 */
[----:B------:R-:W0:-:S15]  /*6260*/  LDSM.16.MT88.4 R72, [R178+0x8c00] ;  /* 0x008c0000b248783b */ /* 0x000e1e0000004200 */
[----:B------:R-:W-:-:S02]  /*6270*/  NOP ;  /* 0x0000000000007918 */ /* 0x000fc40000000000 */
[C---:B------:R-:W-:Y:S01]  /*6280*/  HMMA.16816.F32 R92, R84.reuse, R90, R92 ;  /* 0x0000005a545c723c */ /* 0x040fe2000000185c */
[----:B------:R-:W1:Y:S05]  /*6290*/  LDSM.16.MT88.4 R88, [R178+0x8e00] ;  /* 0x008e0000b258783b */ /* 0x000e6a0000004200 */
[----:B------:R-:W-:Y:S01]  /*62a0*/  HMMA.16816.F32 R68, R84, R66, R68 ;  /* 0x000000425444723c */ /* 0x000fe20000001844 */
[----:B------:R-:W-:Y:S02]  /*62b0*/  VIADD R177, R177, 0xffffffff ;  /* 0xffffffffb1b17836 */ /* 0x000fe40000000000 */
[----:B------:R-:W-:-:S15]  /*62c0*/  IMAD.MOV.U32 R64, RZ, RZ, R158 ;  /* 0x000000ffff407224 */ /* 0x000fde00078e009e */
[C---:B0-----:R-:W-:Y:S06]  /*62d0*/  HMMA.16816.F32 R92, R72.reuse, R80, R92 ;  /* 0x00000050485c723c */ /* 0x041fec000000185c */
[----:B------:R-:W-:Y:S01]  /*62e0*/  HMMA.16816.F32 R72, R72, R76, R68 ;  /* 0x0000004c4848723c */ /* 0x000fe20000001844 */
[----:B------:R-:W-:Y:S01]  /*62f0*/  IMAD.MOV.U32 R65, RZ, RZ, R157 ;  /* 0x000000ffff417224 */ /* 0x000fe200078e009d */
[----:B------:R-:W-:Y:S01]  /*6300*/  ISETP.NE.U32.AND P0, PT, R177, RZ, PT ;  /* 0x000000ffb100720c */ /* 0x000fe20003f05070 */
[----:B------:R-:W-:Y:S02]  /*6310*/  IMAD.MOV.U32 R66, RZ, RZ, R160 ;  /* 0x000000ffff427224 */ /* 0x000fe400078e00a0 */
[----:B------:R-:W-:-:S02]  /*6320*/  IMAD.MOV.U32 R67, RZ, RZ, R159 ;  /* 0x000000ffff437224 */ /* 0x000fc400078e009f */
[----:B------:R-:W-:-:S04]  /*6330*/  IMAD.WIDE R158, R166, 0x2, R64 ;  /* 0x00000002a69e7825 */ /* 0x000fc800078e0240 */
[----:B------:R-:W-:-:S04]  /*6340*/  IMAD.WIDE R64, R166, 0x2, R66 ;  /* 0x00000002a6407825 */ /* 0x000fc800078e0242 */
[----:B------:R-:W-:Y:S02]  /*6350*/  IMAD.MOV.U32 R66, RZ, RZ, R162 ;  /* 0x000000ffff427224 */ /* 0x000fe400078e00a2 */
[----:B------:R-:W-:Y:S02]  /*6360*/  IMAD.MOV.U32 R67, RZ, RZ, R161 ;  /* 0x000000ffff437224 */ /* 0x000fe400078e00a1 */
[----:B------:R-:W-:Y:S02]  /*6370*/  IMAD.MOV.U32 R162, RZ, RZ, R164 ;  /* 0x000000ffffa27224 */ /* 0x000fe400078e00a4 */
[----:B------:R-:W-:Y:S01]  /*6380*/  IMAD.MOV.U32 R157, RZ, RZ, R159 ;  /* 0x000000ffff9d7224 */ /* 0x000fe200078e009f */
[C---:B-1----:R-:W-:Y:S01]  /*6390*/  HMMA.16816.F32 R68, R88.reuse, R82, R92 ;  /* 0x000000525844723c */ /* 0x042fe2000000185c */
[----:B------:R-:W-:Y:S02]  /*63a0*/  IMAD.MOV.U32 R160, RZ, RZ, R64 ;  /* 0x000000ffffa07224 */ /* 0x000fe400078e0040 */
[----:B------:R-:W-:Y:S01]  /*63b0*/  IMAD.MOV.U32 R159, RZ, RZ, R65 ;  /* 0x000000ffff9f7224 */ /* 0x000fe200078e0041 */
[----:B------:R-:W-:Y:S01]  /*63c0*/  UIADD3 UR5, UR5, -0x80, URZ ;  /* 0xffffff8005057890 */ /* 0x000fe2000fffe03f */
[C---:B------:R-:W-:Y:S01]  /*63d0*/  IMAD.WIDE R66, R166.reuse, 0x2, R66 ;  /* 0x00000002a6427825 */ /* 0x040fe200078e0242 */
[----:B------:R-:W-:Y:S03]  /*63e0*/  HMMA.16816.F32 R88, R88, R78, R72 ;  /* 0x0000004e5858723c */ /* 0x000fe60000001848 */
[----:B------:R-:W-:-:S04]  /*63f0*/  IMAD.WIDE R64, R166, 0x2, R162 ;  /* 0x00000002a6407825 */ /* 0x000fc800078e02a2 */
        /* <DEDUP_REMOVED lines=61> */
[----:B------:R-:W-:Y:S02]  /*67d0*/  IMAD.MOV.U32 R162, RZ, RZ, R66 ;  /* 0x000000ffffa27224 */ /* 0x000fe400078e0042 */
[----:B------:R-:W-:Y:S02]  /*67e0*/  IMAD.MOV.U32 R161, RZ, RZ, R67 ;  /* 0x000000ffffa17224 */ /* 0x000fe400078e0043 */
[----:B------:R-:W-:Y:S02]  /*67f0*/  IMAD.MOV.U32 R164, RZ, RZ, R64 ;  /* 0x000000ffffa47224 */ /* 0x000fe400078e0040 */
[----:B------:R-:W-:Y:S01]  /*6800*/  IMAD.MOV.U32 R163, RZ, RZ, R65 ;  /* 0x000000ffffa37224 */ /* 0x000fe200078e0041 */
[----:B------:R-:W-:Y:S06]  /*6810*/  @P0 BRA `(.L_x_1) ;  /* 0xffffffdc00900947 */ /* 0x000fec000383ffff */
[----:B------:R-:W-:Y:S02]  /*6820*/  F2FP.F16.F32.PACK_AB R71, R91, R71 ;  /* 0x000000475b47723e */ /* 0x000fe400000000ff */
[----:B------:R-:W-:Y:S02]  /*6830*/  F2FP.F16.F32.PACK_AB R70, R90, R70 ;  /* 0x000000465a46723e */ /* 0x000fe400000000ff */
[----:B------:R-:W-:Y:S02]  /*6840*/  F2FP.F16.F32.PACK_AB R69, R89, R69 ;  /* 0x000000455945723e */ /* 0x000fe400000000ff */
[----:B------:R-:W-:-:S07]  /*6850*/  F2FP.F16.F32.PACK_AB R68, R88, R68 ;  /* 0x000000445844723e */ /* 0x000fce00000000ff */
.L_x_0:
[----:B------:R-:W-:Y:S01]  /*6860*/  BAR.SYNC.DEFER_BLOCKING 0x0 ;  /* 0x0000000000007b1d */ /* 0x000fe20000010000 */
[C---:B------:R-:W-:Y:S01]  /*6870*/  LOP3.LUT R2, R167.reuse, 0xe0, RZ, 0xc0, !PT ;  /* 0x000000e0a7027812 */ /* 0x040fe200078ec0ff */
[C---:B------:R-:W-:Y:S01]  /*6880*/  IMAD.SHL.U32 R4, R167.reuse, 0x80, RZ ;  /* 0x00000080a7047824 */ /* 0x040fe200078e00ff */
[--C-:B------:R-:W-:Y:S01]  /*6890*/  LOP3.LUT R3, R168, 0x1c, R167.reuse, 0xf8, !PT ;  /* 0x0000001ca8037812 */ /* 0x100fe200078ef8a7 */
[----:B------:R-:W-:Y:S01]  /*68a0*/  IMAD.SHL.U32 R5, R167, 0x4, RZ ;  /* 0x00000004a7057824 */ /* 0x000fe200078e00ff */
[----:B------:R-:W-:Y:S01]  /*68b0*/  SHF.R.U32.HI R11, RZ, 0x4, R167 ;  /* 0x00000004ff0b7819 */ /* 0x000fe200000116a7 */
[----:B------:R-:W-:Y:S01]  /*68c0*/  IMAD.SHL.U32 R2, R2, 0x4, RZ ;  /* 0x0000000402027824 */ /* 0x000fe200078e00ff */
[----:B------:R-:W-:Y:S01]  /*68d0*/  LOP3.LUT R4, R4, 0xc00, RZ, 0xc0, !PT ;  /* 0x00000c0004047812 */ /* 0x000fe200078ec0ff */
[----:B------:R-:W-:Y:S01]  /*68e0*/  ULDC UR5, c[0x0][0x244] ;  /* 0x0000910000057ab9 */ /* 0x000fe20000000800 */
[----:B------:R-:W-:Y:S01]  /*68f0*/  ULDC.64 UR8, c[0x0][0x220] ;  /* 0x0000880000087ab9 */ /* 0x000fe20000000a00 */
[----:B------:R-:W-:Y:S01]  /*6900*/  SGXT.U32 R11, R11, 0x4 ;  /* 0x000000040b0b781a */ /* 0x000fe20000000000 */
[----:B------:R-:W-:Y:S01]  /*6910*/  ULDC.64 UR10, c[0x0][0x228] ;  /* 0x00008a00000a7ab9 */ /* 0x000fe20000000a00 */
[----:B------:R-:W-:-:S02]  /*6920*/  LOP3.LUT R3, R3, R2, RZ, 0xfc, !PT ;  /* 0x0000000203037212 */ /* 0x000fc400078efcff */
[----:B------:R-:W-:Y:S02]  /*6930*/  LOP3.LUT R2, R4, 0x7c, R5, 0xf8, !PT ;  /* 0x0000007c04027812 */ /* 0x000fe400078ef805 */
[C---:B------:R-:W-:Y:S02]  /*6940*/  LOP3.LUT R4, R3.reuse, 0x40, RZ, 0x3c, !PT ;  /* 0x0000004003047812 */ /* 0x040fe400078e3cff */
[C---:B------:R-:W-:Y:S02]  /*6950*/  LOP3.LUT R5, R3.reuse, 0x20, RZ, 0x3c, !PT ;  /* 0x0000002003057812 */ /* 0x040fe400078e3cff */
[----:B------:R-:W-:Y:S02]  /*6960*/  LOP3.LUT R6, R3, 0x60, RZ, 0x3c, !PT ;  /* 0x0000006003067812 */ /* 0x000fe400078e3cff */
[----:B------:R-:W-:Y:S01]  /*6970*/  LOP3.LUT R8, R2, 0xe0, R167, 0x78, !PT ;  /* 0x000000e002087812 */ /* 0x000fe200078e78a7 */
[C---:B------:R-:W-:Y:S01]  /*6980*/  IMAD R2, R154.reuse, UR5, RZ ;  /* 0x000000059a027c24 */ /* 0x040fe2000f8e02ff */
[----:B------:R0:W-:Y:S01]  /*6990*/  STS [R3+UR4], R68 ;  /* 0x0000004403007988 */ /* 0x0001e20008000804 */
[----:B------:R-:W-:Y:S01]  /*69a0*/  ISETP.GE.AND P0, PT, R154, UR10, PT ;  /* 0x0000000a9a007c0c */ /* 0x000fe2000bf06270 */
[----:B------:R-:W-:Y:S01]  /*69b0*/  ULDC UR5, c[0x0][0x248] ;  /* 0x0000920000057ab9 */ /* 0x000fe20000000800 */
[----:B------:R-:W-:Y:S01]  /*69c0*/  LEA.HI R7, R167, 0x30, RZ, 0x1c ;  /* 0x00000030a7077811 */ /* 0x000fe200078fe0ff */
[----:B------:R-:W-:Y:S01]  /*69d0*/  STS [R4+UR4+0x800], R69 ;  /* 0x0008004504007988 */ /* 0x000fe20008000804 */
[----:B------:R-:W-:-:S02]  /*69e0*/  LEA R18, P1, R2, UR8, 0x1 ;  /* 0x0000000802127c11 */ /* 0x000fc4000f8208ff */
[----:B------:R-:W-:Y:S01]  /*69f0*/  LEA.HI R13, R167, 0x70, RZ, 0x1c ;  /* 0x00000070a70d7811 */ /* 0x000fe200078fe0ff */
[----:B------:R1:W-:Y:S01]  /*6a00*/  STS [R5+UR4+0x400], R70 ;  /* 0x0004004605007988 */ /* 0x0003e20008000804 */
[----:B------:R-:W-:Y:S01]  /*6a10*/  LEA.HI.X.SX32 R20, R2, UR9, 0x1, P1 ;  /* 0x0000000902147c11 */ /* 0x000fe200088f0eff */
[C---:B------:R-:W-:Y:S01]  /*6a20*/  IMAD.IADD R7, R0.reuse, 0x1, R7 ;  /* 0x0000000100077824 */ /* 0x040fe200078e0207 */
[C---:B0-----:R-:W-:Y:S01]  /*6a30*/  LOP3.LUT R3, R0.reuse, R11, RZ, 0xfc, !PT ;  /* 0x0000000b00037212 */ /* 0x041fe200078efcff */
[----:B------:R0:W-:Y:S01]  /*6a40*/  STS [R6+UR4+0xc00], R71 ;  /* 0x000c004706007988 */ /* 0x0001e20008000804 */
[C---:B------:R-:W-:Y:S01]  /*6a50*/  LOP3.LUT R2, R0.reuse, 0x10, R11, 0xfe, !PT ;  /* 0x0000001000027812 */ /* 0x040fe200078efe0b */
[----:B------:R-:W-:Y:S01]  /*6a60*/  IMAD.IADD R13, R0, 0x1, R13 ;  /* 0x00000001000d7824 */ /* 0x000fe200078e020d */
[----:B------:R-:W-:Y:S01]  /*6a70*/  BAR.SYNC.DEFER_BLOCKING 0x0 ;  /* 0x0000000000007b1d */ /* 0x000fe20000010000 */
[C---:B------:R-:W-:Y:S01]  /*6a80*/  ISETP.LT.AND P1, PT, R3.reuse, UR11, !P0 ;  /* 0x0000000b03007c0c */ /* 0x040fe2000c721270 */
[----:B------:R-:W-:Y:S01]  /*6a90*/  IMAD R3, R3, UR5, RZ ;  /* 0x0000000503037c24 */ /* 0x000fe2000f8e02ff */
[C---:B------:R-:W-:Y:S01]  /*6aa0*/  ISETP.LT.AND P4, PT, R2.reuse, UR11, !P0 ;  /* 0x0000000b02007c0c */ /* 0x040fe2000c781270 */
[----:B-1----:R-:W-:Y:S01]  /*6ab0*/  IMAD R5, R2, UR5, RZ ;  /* 0x0000000502057c24 */ /* 0x002fe2000f8e02ff */
[----:B------:R-:W-:Y:S01]  /*6ac0*/  LOP3.LUT R14, R0, 0x60, R11, 0xfe, !PT ;  /* 0x00000060000e7812 */ /* 0x000fe200078efe0b */
[----:B------:R-:W-:Y:S01]  /*6ad0*/  IMAD R16, R13, UR5, RZ ;  /* 0x000000050d107c24 */ /* 0x000fe2000f8e02ff */
[----:B------:R-:W-:-:S02]  /*6ae0*/  LEA R2, P2, R3, R18, 0x1 ;  /* 0x0000001203027211 */ /* 0x000fc400078408ff */
[----:B------:R-:W-:Y:S01]  /*6af0*/  LEA R4, P3, R5, R18, 0x1 ;  /* 0x0000001205047211 */ /* 0x000fe200078608ff */
[----:B------:R-:W-:Y:S01]  /*6b00*/  IMAD R15, R14, UR5, RZ ;  /* 0x000000050e0f7c24 */ /* 0x000fe2000f8e02ff */
[-C--:B------:R-:W-:Y:S02]  /*6b10*/  LEA.HI.X.SX32 R3, R3, R20.reuse, 0x1, P2 ;  /* 0x0000001403037211 */ /* 0x080fe400010f0eff */
[----:B------:R-:W-:Y:S02]  /*6b20*/  LEA.HI.X.SX32 R5, R5, R20, 0x1, P3 ;  /* 0x0000001405057211 */ /* 0x000fe400018f0eff */
[C-C-:B------:R-:W-:Y:S02]  /*6b30*/  LOP3.LUT R9, R0.reuse, 0x50, R11.reuse, 0xfe, !PT ;  /* 0x0000005000097812 */ /* 0x140fe400078efe0b */
[C-C-:B0-----:R-:W-:Y:S02]  /*6b40*/  LOP3.LUT R6, R0.reuse, 0x40, R11.reuse, 0xfe, !PT ;  /* 0x0000004000067812 */ /* 0x141fe400078efe0b */
[----:B------:R-:W-:Y:S01]  /*6b50*/  LOP3.LUT R0, R0, 0x20, R11, 0xfe, !PT ;  /* 0x0000002000007812 */ /* 0x000fe200078efe0b */
[----:B------:R-:W-:Y:S01]  /*6b60*/  IMAD R12, R9, UR5, RZ ;  /* 0x00000005090c7c24 */ /* 0x000fe2000f8e02ff */
[C---:B------:R-:W-:Y:S01]  /*6b70*/  ISETP.LT.AND P3, PT, R6.reuse, UR11, !P0 ;  /* 0x0000000b06007c0c */ /* 0x040fe2000c761270 */
[----:B------:R-:W-:Y:S01]  /*6b80*/  IMAD R11, R6, UR5, RZ ;  /* 0x00000005060b7c24 */ /* 0x000fe2000f8e02ff */
[C---:B------:R-:W-:Y:S01]  /*6b90*/  ISETP.LT.AND P5, PT, R0.reuse, UR11, !P0 ;  /* 0x0000000b00007c0c */ /* 0x040fe2000c7a1270 */
[----:B------:R-:W0:Y:S01]  /*6ba0*/  LDS R17, [R8+UR4] ;  /* 0x0000000408117984 */ /* 0x000e220008000800 */
[----:B------:R-:W-:-:S03]  /*6bb0*/  IMAD R0, R0, UR5, RZ ;  /* 0x0000000500007c24 */ /* 0x000fc6000f8e02ff */
[----:B------:R-:W1:Y:S04]  /*6bc0*/  LDS R19, [R8+UR4+0x100] ;  /* 0x0001000408137984 */ /* 0x000e680008000800 */
[----:B------:R-:W2:Y:S04]  /*6bd0*/  LDS R21, [R8+UR4+0x200] ;  /* 0x0002000408157984 */ /* 0x000ea80008000800 */
[----:B------:R3:W4:Y:S02]  /*6be0*/  LDS R23, [R8+UR4+0x300] ;  /* 0x0003000408177984 */ /* 0x0007240008000800 */
[----:B---3--:R-:W-:-:S02]  /*6bf0*/  LEA R8, P6, R12, R18, 0x1 ;  /* 0x000000120c087211 */ /* 0x008fc400078c08ff */
[----:B0-----:R0:W-:Y:S04]  /*6c00*/  @P1 STG.E.U16 desc[UR6][R2.64], R17 ;  /* 0x0000001102001986 */ /* 0x0011e8000c101506 */
[----:B-1----:R1:W-:Y:S01]  /*6c10*/  @P4 STG.E.U16 desc[UR6][R4.64], R19 ;  /* 0x0000001304004986 */ /* 0x0023e2000c101506 */
[C---:B------:R-:W-:Y:S01]  /*6c20*/  ISETP.LT.AND P4, PT, R7.reuse, UR11, !P0 ;  /* 0x0000000b07007c0c */ /* 0x040fe2000c781270 */
[----:B------:R-:W-:-:S05]  /*6c30*/  IMAD R7, R7, UR5, RZ ;  /* 0x0000000507077c24 */ /* 0x000fca000f8e02ff */
[CC--:B------:R-:W-:Y:S02]  /*6c40*/  LEA R6, P2, R7.reuse, R18.reuse, 0x1 ;  /* 0x0000001207067211 */ /* 0x0c0fe400078408ff */
[C---:B0-----:R-:W-:Y:S02]  /*6c50*/  LEA R2, P1, R0.reuse, R18, 0x1 ;  /* 0x0000001200027211 */ /* 0x041fe400078208ff */
[----:B------:R-:W-:Y:S02]  /*6c60*/  LEA.HI.X.SX32 R7, R7, R20, 0x1, P2 ;  /* 0x0000001407077211 */ /* 0x000fe400010f0eff */
[----:B-1----:R-:W-:Y:S02]  /*6c70*/  LEA R4, P2, R11, R18, 0x1 ;  /* 0x000000120b047211 */ /* 0x002fe400078408ff */
[----:B------:R-:W-:Y:S02]  /*6c80*/  LEA.HI.X.SX32 R3, R0, R20, 0x1, P1 ;  /* 0x0000001400037211 */ /* 0x000fe400008f0eff */
[----:B------:R-:W-:-:S02]  /*6c90*/  LEA R10, P1, R15, R18, 0x1 ;  /* 0x000000120f0a7211 */ /* 0x000fc400078208ff */
[-C--:B------:R-:W-:Y:S01]  /*6ca0*/  LEA.HI.X.SX32 R5, R11, R20.reuse, 0x1, P2 ;  /* 0x000000140b057211 */ /* 0x080fe200010f0eff */
[----:B--2---:R0:W-:Y:S01]  /*6cb0*/  @P5 STG.E.U16 desc[UR6][R2.64], R21 ;  /* 0x0000001502005986 */ /* 0x0041e2000c101506 */
[----:B------:R-:W-:Y:S02]  /*6cc0*/  LEA.HI.X.SX32 R11, R15, R20, 0x1, P1 ;  /* 0x000000140f0b7211 */ /* 0x000fe400008f0eff */
[----:B------:R-:W-:Y:S01]  /*6cd0*/  ISETP.LT.AND P2, PT, R9, UR11, !P0 ;  /* 0x0000000b09007c0c */ /* 0x000fe2000c741270 */
[----:B----4-:R0:W-:Y:S01]  /*6ce0*/  @P4 STG.E.U16 desc[UR6][R6.64], R23 ;  /* 0x0000001706004986 */ /* 0x0101e2000c101506 */
[----:B------:R-:W-:Y:S02]  /*6cf0*/  ISETP.LT.AND P1, PT, R13, UR11, !P0 ;  /* 0x0000000b0d007c0c */ /* 0x000fe4000c721270 */
[----:B------:R-:W-:Y:S02]  /*6d00*/  ISETP.LT.AND P0, PT, R14, UR11, !P0 ;  /* 0x0000000b0e007c0c */ /* 0x000fe4000c701270 */
[----:B------:R-:W-:-:S02]  /*6d10*/  PRMT R17, R17, 0x7632, R17 ;  /* 0x0000763211117816 */ /* 0x000fc40000000011 */
[----:B------:R-:W-:Y:S02]  /*6d20*/  LEA.HI.X.SX32 R9, R12, R20, 0x1, P6 ;  /* 0x000000140c097211 */ /* 0x000fe400030f0eff */
[----:B------:R-:W-:Y:S01]  /*6d30*/  PRMT R19, R19, 0x7632, R19 ;  /* 0x0000763213137816 */ /* 0x000fe20000000013 */
[----:B------:R0:W-:Y:S01]  /*6d40*/  @P3 STG.E.U16 desc[UR6][R4.64], R17 ;  /* 0x0000001104003986 */ /* 0x0001e2000c101506 */
[----:B------:R-:W-:Y:S02]  /*6d50*/  PRMT R0, R21, 0x7632, R0 ;  /* 0x0000763215007816 */ /* 0x000fe40000000000 */
[C---:B------:R-:W-:Y:S01]  /*6d60*/  LEA R12, P6, R16.reuse, R18, 0x1 ;  /* 0x00000012100c7211 */ /* 0x040fe200078c08ff */
[----:B------:R0:W-:Y:S03]  /*6d70*/  @P2 STG.E.U16 desc[UR6][R8.64], R19 ;  /* 0x0000001308002986 */ /* 0x0001e6000c101506 */
[----:B------:R-:W-:Y:S01]  /*6d80*/  LEA.HI.X.SX32 R13, R16, R20, 0x1, P6 ;  /* 0x00000014100d7211 */ /* 0x000fe200030f0eff */
[----:B------:R0:W-:Y:S01]  /*6d90*/  @P0 STG.E.U16 desc[UR6][R10.64], R0 ;  /* 0x000000000a000986 */ /* 0x0001e2000c101506 */
[----:B------:R-:W-:Y:S07]  /*6da0*/  @!P1 EXIT ;  /* 0x000000000000994d */ /* 0x000fee0003800000 */
[----:B0-----:R-:W-:-:S05]  /*6db0*/  PRMT R6, R23, 0x7632, R6 ;  /* 0x0000763217067816 */ /* 0x001fca0000000006 */
[----:B------:R-:W-:Y:S01]  /*6dc0*/  STG.E.U16 desc[UR6][R12.64], R6 ;  /* 0x000000060c007986 */ /* 0x000fe2000c101506 */
[----:B------:R-:W-:Y:S05]  /*6dd0*/  EXIT ;  /* 0x000000000000794d */ /* 0x000fea0003800000 */
.L_x_2:
[----:B------:R-:W-:-:S00]  /*6de0*/  BRA `(.L_x_2) ;  /* 0xfffffffc00fc7947 */ /* 0x000fc0000383ffff */
[----:B------:R-:W-:-:S00]  /*6df0*/  NOP ;  /* 0x0000000000007918 */ /* 0x000fc00000000000 */
        /* <DEDUP_REMOVED lines=8> */
.L_x_3:


//--------------------- .nv.shared.matmul_kernel  --------------------------
	.section	.nv.shared.matmul_kernel,"aw",@nobits
	.sectionflags	@""
	.align	16
	.zero		1024


//--------------------- .nv.shared.reserved.0     --------------------------
	.section	.nv.shared.reserved.0,"aw",@nobits
	.weak		__nv_reservedSMEM_offset_0_alias
	.size		__nv_reservedSMEM_offset_0_alias, 0, 0
	.other		__nv_reservedSMEM_offset_0_alias,@"STO_CUDA_RESERVED_SHARED STV_DEFAULT"
__nv_reservedSMEM_offset_0_alias:
	.zero		0


//--------------------- .nv.constant0.matmul_kernel --------------------------
	.section	.nv.constant0.matmul_kernel,"a",@progbits
	.sectionflags	@""
	.align	4
.nv.constant0.matmul_kernel:
	.zero		608


//--------------------- SYMBOLS --------------------------

	.type		.nv.reservedSmem.offset0,@object
	.size		.nv.reservedSmem.offset0,0x4
